	.headerflags	@"EF_CUDA_TEXMODE_UNIFIED EF_CUDA_64BIT_ADDRESS EF_CUDA_ACCELERATORS EF_CUDA_SM90 EF_CUDA_VIRTUAL_SM(EF_CUDA_SM90)"
	.elftype	@"ET_EXEC"


//--------------------- .nv.info                  --------------------------
	.section	.nv.info,"",@"SHT_CUDA_INFO"
	.align	4


	//----- nvinfo : EIATTR_REGCOUNT
	.align		4
        /*0000*/ 	.byte	0x04, 0x2f
        /*0002*/ 	.short	(.L_1 - .L_0)
	.align		4
.L_0:
        /*0004*/ 	.word	index@(recompute_w_u_fwd_kernel)
        /*0008*/ 	.word	0x00000080


	//----- nvinfo : EIATTR_FRAME_SIZE
	.align		4
.L_1:
        /*000c*/ 	.byte	0x04, 0x11
        /*000e*/ 	.short	(.L_3 - .L_2)
	.align		4
.L_2:
        /*0010*/ 	.word	index@(recompute_w_u_fwd_kernel)
        /*0014*/ 	.word	0x00000000


	//----- nvinfo : EIATTR_MIN_STACK_SIZE
	.align		4
.L_3:
        /*0018*/ 	.byte	0x04, 0x12
        /*001a*/ 	.short	(.L_5 - .L_4)
	.align		4
.L_4:
        /*001c*/ 	.word	index@(recompute_w_u_fwd_kernel)
        /*0020*/ 	.word	0x00000000
.L_5:


//--------------------- .nv.info.recompute_w_u_fwd_kernel --------------------------
	.section	.nv.info.recompute_w_u_fwd_kernel,"",@"SHT_CUDA_INFO"
	.sectionflags	@""
	.align	4


	//----- nvinfo : EIATTR_CUDA_API_VERSION
	.align		4
        /*0000*/ 	.byte	0x04, 0x37
        /*0002*/ 	.short	(.L_7 - .L_6)
.L_6:
        /*0004*/ 	.word	0x00000080


	//----- nvinfo : EIATTR_KPARAM_INFO
	.align		4
.L_7:
        /*0008*/ 	.byte	0x04, 0x17
        /*000a*/ 	.short	(.L_9 - .L_8)
.L_8:
        /*000c*/ 	.word	0x00000000
        /*0010*/ 	.short	0x0008
        /*0012*/ 	.short	0x0040
        /*0014*/ 	.byte	0x00, 0xf4, 0x21, 0x00


	//----- nvinfo : EIATTR_KPARAM_INFO
	.align		4
.L_9:
        /*0018*/ 	.byte	0x04, 0x17
        /*001a*/ 	.short	(.L_11 - .L_10)
.L_10:
        /*001c*/ 	.word	0x00000000
        /*0020*/ 	.short	0x0007
        /*0022*/ 	.short	0x0038
        /*0024*/ 	.byte	0x00, 0xf0, 0x11, 0x00


	//----- nvinfo : EIATTR_KPARAM_INFO
	.align		4
.L_11:
        /*0028*/ 	.byte	0x04, 0x17
        /*002a*/ 	.short	(.L_13 - .L_12)
.L_12:
        /*002c*/ 	.word	0x00000000
        /*0030*/ 	.short	0x0006
        /*0032*/ 	.short	0x0030
        /*0034*/ 	.byte	0x00, 0xf4, 0x21, 0x00


	//----- nvinfo : EIATTR_KPARAM_INFO
	.align		4
.L_13:
        /*0038*/ 	.byte	0x04, 0x17
        /*003a*/ 	.short	(.L_15 - .L_14)
.L_14:
        /*003c*/ 	.word	0x00000000
        /*0040*/ 	.short	0x0005
        /*0042*/ 	.short	0x0028
        /*0044*/ 	.byte	0x00, 0xf4, 0x21, 0x00


	//----- nvinfo : EIATTR_KPARAM_INFO
	.align		4
.L_15:
        /*0048*/ 	.byte	0x04, 0x17
        /*004a*/ 	.short	(.L_17 - .L_16)
.L_16:
        /*004c*/ 	.word	0x00000000
        /*0050*/ 	.short	0x0004
        /*0052*/ 	.short	0x0020
        /*0054*/ 	.byte	0x00, 0xf4, 0x21, 0x00


	//----- nvinfo : EIATTR_KPARAM_INFO
	.align		4
.L_17:
        /*0058*/ 	.byte	0x04, 0x17
        /*005a*/ 	.short	(.L_19 - .L_18)
.L_18:
        /*005c*/ 	.word	0x00000000
        /*0060*/ 	.short	0x0003
        /*0062*/ 	.short	0x0018
        /*0064*/ 	.byte	0x00, 0xf4, 0x21, 0x00


	//----- nvinfo : EIATTR_KPARAM_INFO
	.align		4
.L_19:
        /*0068*/ 	.byte	0x04, 0x17
        /*006a*/ 	.short	(.L_21 - .L_20)
.L_20:
        /*006c*/ 	.word	0x00000000
        /*0070*/ 	.short	0x0002
        /*0072*/ 	.short	0x0010
        /*0074*/ 	.byte	0x00, 0xf4, 0x21, 0x00


	//----- nvinfo : EIATTR_KPARAM_INFO
	.align		4
.L_21:
        /*0078*/ 	.byte	0x04, 0x17
        /*007a*/ 	.short	(.L_23 - .L_22)
.L_22:
        /*007c*/ 	.word	0x00000000
        /*0080*/ 	.short	0x0001
        /*0082*/ 	.short	0x0008
        /*0084*/ 	.byte	0x00, 0xf4, 0x21, 0x00


	//----- nvinfo : EIATTR_KPARAM_INFO
	.align		4
.L_23:
        /*0088*/ 	.byte	0x04, 0x17
        /*008a*/ 	.short	(.L_25 - .L_24)
.L_24:
        /*008c*/ 	.word	0x00000000
        /*0090*/ 	.short	0x0000
        /*0092*/ 	.short	0x0000
        /*0094*/ 	.byte	0x00, 0xf4, 0x21, 0x00


	//----- nvinfo : EIATTR_SPARSE_MMA_MASK
	.align		4
.L_25:
        /*0098*/ 	.byte	0x03, 0x50
        /*009a*/ 	.short	0x0000


	//----- nvinfo : EIATTR_MAXREG_COUNT
	.align		4
        /*009c*/ 	.byte	0x03, 0x1b
        /*009e*/ 	.short	0x00ff


	//----- nvinfo : EIATTR_EXIT_INSTR_OFFSETS
	.align		4
        /*00a0*/ 	.byte	0x04, 0x1c
        /*00a2*/ 	.short	(.L_27 - .L_26)


	//   ....[0]....
.L_26:
        /*00a4*/ 	.word	0x00003080


	//----- nvinfo : EIATTR_REQNTID
	.align		4
.L_27:
        /*00a8*/ 	.byte	0x04, 0x10
        /*00aa*/ 	.short	(.L_29 - .L_28)
.L_28:
        /*00ac*/ 	.word	0x00000080
        /*00b0*/ 	.word	0x00000001
        /*00b4*/ 	.word	0x00000001


	//----- nvinfo : EIATTR_CBANK_PARAM_SIZE
	.align		4
.L_29:
        /*00b8*/ 	.byte	0x03, 0x19
        /*00ba*/ 	.short	0x0048


	//----- nvinfo : EIATTR_PARAM_CBANK
	.align		4
        /*00bc*/ 	.byte	0x04, 0x0a
        /*00be*/ 	.short	(.L_31 - .L_30)
	.align		4
.L_30:
        /*00c0*/ 	.word	index@(.nv.constant0.recompute_w_u_fwd_kernel)
        /*00c4*/ 	.short	0x0210
        /*00c6*/ 	.short	0x0048


	//----- nvinfo : EIATTR_SW_WAR
	.align		4
.L_31:
        /*00c8*/ 	.byte	0x04, 0x36
        /*00ca*/ 	.short	(.L_33 - .L_32)
.L_32:
        /*00cc*/ 	.word	0x00000008
.L_33:


//--------------------- .nv.callgraph             --------------------------
	.section	.nv.callgraph,"",@"SHT_CUDA_CALLGRAPH"
	.align	4
	.sectionentsize	8
	.align		4
        /*0000*/ 	.word	0x00000000
	.align		4
        /*0004*/ 	.word	0xffffffff
	.align		4
        /*0008*/ 	.word	0x00000000
	.align		4
        /*000c*/ 	.word	0xfffffffe
	.align		4
        /*0010*/ 	.word	0x00000000
	.align		4
        /*0014*/ 	.word	0xfffffffd
	.align		4
        /*0018*/ 	.word	0x00000000
	.align		4
        /*001c*/ 	.word	0xfffffffc


//--------------------- .text.recompute_w_u_fwd_kernel --------------------------
	.section	.text.recompute_w_u_fwd_kernel,"ax",@progbits
	.sectionflags	@"SHF_BARRIERS=1"
	.align	128
        .global         recompute_w_u_fwd_kernel
        .type           recompute_w_u_fwd_kernel,@function
        .size           recompute_w_u_fwd_kernel,(.L_x_3 - recompute_w_u_fwd_kernel)
        .other          recompute_w_u_fwd_kernel,@"STO_CUDA_ENTRY STV_DEFAULT"
recompute_w_u_fwd_kernel:
.text.recompute_w_u_fwd_kernel:
[----:B------:R-:W1:Y:S01]  /*0000*/  LDC R1, c[0x0][0x28] ;  /* 0x00000a00ff017b82 */ /* 0x000e620000000800 */
[----:B------:R-:W2:Y:S07]  /*0010*/  S2R R38, SR_TID.X ;  /* 0x0000000000267919 */ /* 0x000eae0000002100 */
[----:B------:R-:W3:Y:S01]  /*0020*/  S2UR UR9, SR_CTAID.Y ;  /* 0x00000000000979c3 */ /* 0x000ee20000002600 */
[----:B------:R-:W-:Y:S01]  /*0030*/  ULDC UR11, c[0x0][0x248] ;  /* 0x00009200000b7ab9 */ /* 0x000fe20000000800 */
[----:B------:R-:W-:Y:S01]  /*0040*/  ULDC.64 UR6, c[0x0][0x238] ;  /* 0x00008e0000067ab9 */ /* 0x000fe20000000a00 */
[----:B------:R-:W4:Y:S01]  /*0050*/  S2R R97, SR_CTAID.X ;  /* 0x0000000000617919 */ /* 0x000f220000002500 */
[----:B------:R-:W-:Y:S01]  /*0060*/  USHF.R.S32.HI UR10, URZ, 0x1f, UR11 ;  /* 0x0000001f3f0a7899 */ /* 0x000fe2000801140b */
[----:B------:R-:W-:-:S02]  /*0070*/  CS2R R20, SRZ ;  /* 0x0000000000147805 */ /* 0x000fc4000001ff00 */
[----:B------:R-:W-:Y:S01]  /*0080*/  CS2R R22, SRZ ;  /* 0x0000000000167805 */ /* 0x000fe2000001ff00 */
[----:B------:R-:W-:Y:S01]  /*0090*/  ULDC.64 UR30, c[0x0][0x208] ;  /* 0x00008200001e7ab9 */ /* 0x000fe20000000a00 */
[----:B------:R-:W-:Y:S02]  /*00a0*/  CS2R R16, SRZ ;  /* 0x0000000000107805 */ /* 0x000fe4000001ff00 */
[----:B------:R-:W-:Y:S02]  /*00b0*/  CS2R R18, SRZ ;  /* 0x0000000000127805 */ /* 0x000fe4000001ff00 */
[----:B------:R-:W-:Y:S02]  /*00c0*/  CS2R R28, SRZ ;  /* 0x00000000001c7805 */ /* 0x000fe4000001ff00 */
[----:B------:R-:W-:Y:S02]  /*00d0*/  CS2R R30, SRZ ;  /* 0x00000000001e7805 */ /* 0x000fe4000001ff00 */
[----:B------:R-:W-:-:S02]  /*00e0*/  CS2R R24, SRZ ;  /* 0x0000000000187805 */ /* 0x000fc4000001ff00 */
[----:B------:R-:W-:Y:S01]  /*00f0*/  CS2R R26, SRZ ;  /* 0x00000000001a7805 */ /* 0x000fe2000001ff00 */
[----:B------:R-:W-:Y:S01]  /*0100*/  UMOV UR24, 0x400 ;  /* 0x0000040000187882 */ /* 0x000fe20000000000 */
[----:B------:R-:W-:Y:S01]  /*0110*/  PRMT R82, RZ, 0x7610, R82 ;  /* 0x00007610ff527816 */ /* 0x000fe20000000052 */
[----:B------:R-:W-:Y:S01]  /*0120*/  ULDC.64 UR26, c[0x0][0x230] ;  /* 0x00008c00001a7ab9 */ /* 0x000fe20000000a00 */
[----:B---3--:R-:W-:-:S04]  /*0130*/  ULOP3.LUT UR4, UR9, 0xffe0, URZ, 0xc0, !UPT ;  /* 0x0000ffe009047892 */ /* 0x008fc8000f8ec03f */
[----:B------:R-:W-:Y:S01]  /*0140*/  UIMAD UR4, UR4, UR11, URZ ;  /* 0x0000000b040472a4 */ /* 0x000fe2000f8e023f */
[----:B--2---:R-:W-:-:S03]  /*0150*/  SHF.R.U32.HI R78, RZ, 0x3, R38 ;  /* 0x00000003ff4e7819 */ /* 0x004fc60000011626 */
[----:B------:R-:W-:Y:S01]  /*0160*/  ULOP3.LUT UR5, UR4, 0x1f, UR9, 0xf8, !UPT ;  /* 0x0000001f04057892 */ /* 0x000fe2000f8ef809 */
[----:B------:R-:W-:Y:S02]  /*0170*/  IMAD.SHL.U32 R83, R38, 0x8, RZ ;  /* 0x0000000826537824 */ /* 0x000fe400078e00ff */
[----:B----4-:R-:W-:Y:S01]  /*0180*/  IMAD.SHL.U32 R97, R97, 0x40, RZ ;  /* 0x0000004061617824 */ /* 0x010fe200078e00ff */
[----:B------:R-:W-:Y:S01]  /*0190*/  SGXT.U32 R78, R78, 0x4 ;  /* 0x000000044e4e781a */ /* 0x000fe20000000000 */
[----:B------:R-:W-:Y:S01]  /*01a0*/  USHF.L.U32 UR8, UR5, 0x6, URZ ;  /* 0x0000000605087899 */ /* 0x000fe2000800063f */
[----:B------:R-:W-:Y:S02]  /*01b0*/  LOP3.LUT R33, R83, 0x38, RZ, 0xc0, !PT ;  /* 0x0000003853217812 */ /* 0x000fe400078ec0ff */
[----:B------:R-:W-:Y:S01]  /*01c0*/  LOP3.LUT R91, R78, R97, RZ, 0xfc, !PT ;  /* 0x000000614e5b7212 */ /* 0x000fe200078efcff */
[----:B------:R-:W-:Y:S01]  /*01d0*/  UIMAD.WIDE UR6, UR8, 0x2, UR6 ;  /* 0x00000002080678a5 */ /* 0x000fe2000f8e0206 */
[----:B------:R-:W-:-:S02]  /*01e0*/  SHF.R.S32.HI R96, RZ, 0x1f, R97 ;  /* 0x0000001fff607819 */ /* 0x000fc40000011461 */
[----:B------:R-:W-:Y:S01]  /*01f0*/  ISETP.GT.AND P2, PT, R97, -0x1, PT ;  /* 0xffffffff6100780c */ /* 0x000fe20003f44270 */
[C---:B------:R-:W-:Y:S01]  /*0200*/  IMAD.SHL.U32 R0, R91.reuse, 0x1000, RZ ;  /* 0x000010005b007824 */ /* 0x040fe200078e00ff */
[C---:B------:R-:W-:Y:S02]  /*0210*/  ISETP.LT.U32.AND P0, PT, R91.reuse, UR11, PT ;  /* 0x0000000b5b007c0c */ /* 0x040fe4000bf01070 */
[----:B------:R-:W-:Y:S02]  /*0220*/  SHF.L.U64.HI R2, R91, 0xc, R96 ;  /* 0x0000000c5b027819 */ /* 0x000fe40000010260 */
[----:B------:R-:W-:Y:S02]  /*0230*/  IADD3 R4, P1, R0, UR6, RZ ;  /* 0x0000000600047c10 */ /* 0x000fe4000ff3e0ff */
[----:B------:R-:W-:Y:S02]  /*0240*/  ISETP.LT.AND.EX P5, PT, R96, UR10, P2, P0 ;  /* 0x0000000a60007c0c */ /* 0x000fe400097a1300 */
[----:B------:R-:W-:-:S02]  /*0250*/  IADD3.X R5, R2, UR7, RZ, P1, !PT ;  /* 0x0000000702057c10 */ /* 0x000fc40008ffe4ff */
[C-C-:B------:R-:W-:Y:S02]  /*0260*/  LOP3.LUT R93, R97.reuse, 0x10, R78.reuse, 0xfe, !PT ;  /* 0x00000010615d7812 */ /* 0x140fe400078efe4e */
[----:B------:R-:W-:Y:S01]  /*0270*/  LOP3.LUT R95, R97, 0x20, R78, 0xfe, !PT ;  /* 0x00000020615f7812 */ /* 0x000fe200078efe4e */
[----:B------:R-:W-:Y:S01]  /*0280*/  IMAD.WIDE.U32 R4, R33, 0x2, R4 ;  /* 0x0000000221047825 */ /* 0x000fe200078e0004 */
[----:B------:R-:W-:Y:S02]  /*0290*/  ISETP.LT.U32.AND P4, PT, R93, UR11, PT ;  /* 0x0000000b5d007c0c */ /* 0x000fe4000bf81070 */
[----:B------:R-:W-:Y:S02]  /*02a0*/  LOP3.LUT R32, R38, 0x18, RZ, 0xc0, !PT ;  /* 0x0000001826207812 */ /* 0x000fe400078ec0ff */
[----:B------:R-:W-:Y:S01]  /*02b0*/  ISETP.LT.AND.EX P6, PT, R96, UR10, P2, P4 ;  /* 0x0000000a60007c0c */ /* 0x000fe200097c1340 */
[----:B------:R2:W3:Y:S01]  /*02c0*/  @P5 LDG.E.128 R20, desc[UR30][R4.64] ;  /* 0x0000001e04145981 */ /* 0x0004e2000c1e1d00 */
[C---:B------:R-:W-:Y:S01]  /*02d0*/  IMAD.SHL.U32 R6, R95.reuse, 0x1000, RZ ;  /* 0x000010005f067824 */ /* 0x040fe200078e00ff */
[----:B------:R-:W-:-:S02]  /*02e0*/  ISETP.LT.U32.AND P0, PT, R95, UR11, PT ;  /* 0x0000000b5f007c0c */ /* 0x000fc4000bf01070 */
[C---:B------:R-:W-:Y:S02]  /*02f0*/  SHF.L.U64.HI R3, R93.reuse, 0xc, R96 ;  /* 0x0000000c5d037819 */ /* 0x040fe40000010260 */
[----:B------:R-:W-:Y:S01]  /*0300*/  SHF.R.S32.HI R9, RZ, 0x5, R38 ;  /* 0x00000005ff097819 */ /* 0x000fe20000011426 */
[----:B------:R-:W-:Y:S01]  /*0310*/  ULOP3.LUT UR8, UR9, 0x1f, URZ, 0xc0, !UPT ;  /* 0x0000001f09087892 */ /* 0x000fe2000f8ec03f */
[----:B------:R-:W-:Y:S01]  /*0320*/  LOP3.LUT R35, R0, 0x38, R83, 0xf8, !PT ;  /* 0x0000003800237812 */ /* 0x000fe200078ef853 */
[----:B--2---:R-:W-:Y:S01]  /*0330*/  IMAD.SHL.U32 R4, R93, 0x1000, RZ ;  /* 0x000010005d047824 */ /* 0x004fe200078e00ff */
[----:B------:R-:W-:Y:S02]  /*0340*/  SHF.L.U64.HI R5, R95, 0xc, R96 ;  /* 0x0000000c5f057819 */ /* 0x000fe40000010260 */
[----:B------:R-:W-:Y:S02]  /*0350*/  IADD3 R12, P4, R6, UR6, RZ ;  /* 0x00000006060c7c10 */ /* 0x000fe4000ff9e0ff */
[----:B------:R-:W-:-:S02]  /*0360*/  IADD3 R10, P3, R4, UR6, RZ ;  /* 0x00000006040a7c10 */ /* 0x000fc4000ff7e0ff */
[----:B------:R-:W-:Y:S02]  /*0370*/  ISETP.LT.AND.EX P0, PT, R96, UR10, P2, P0 ;  /* 0x0000000a60007c0c */ /* 0x000fe40009701300 */
[----:B------:R-:W-:Y:S02]  /*0380*/  IADD3.X R11, R3, UR7, RZ, P3, !PT ;  /* 0x00000007030b7c10 */ /* 0x000fe40009ffe4ff */
[----:B------:R-:W-:Y:S02]  /*0390*/  IADD3.X R13, R5, UR7, RZ, P4, !PT ;  /* 0x00000007050d7c10 */ /* 0x000fe4000a7fe4ff */
[----:B------:R-:W-:Y:S01]  /*03a0*/  LOP3.LUT R97, R97, 0x30, R78, 0xfe, !PT ;  /* 0x0000003061617812 */ /* 0x000fe200078efe4e */
[C---:B------:R-:W-:Y:S01]  /*03b0*/  IMAD.WIDE.U32 R10, R33.reuse, 0x2, R10 ;  /* 0x00000002210a7825 */ /* 0x040fe200078e000a */
[----:B------:R-:W-:Y:S01]  /*03c0*/  USHF.L.U32 UR25, UR5, 0x7, URZ ;  /* 0x0000000705197899 */ /* 0x000fe2000800063f */
[----:B------:R-:W-:Y:S02]  /*03d0*/  PRMT R81, RZ, 0x7610, R81 ;  /* 0x00007610ff517816 */ /* 0x000fe40000000051 */
[----:B------:R-:W-:Y:S01]  /*03e0*/  PRMT R80, RZ, 0x7610, R80 ;  /* 0x00007610ff507816 */ /* 0x000fe20000000050 */
[----:B------:R-:W-:Y:S01]  /*03f0*/  UIMAD.WIDE UR26, UR25, 0x2, UR26 ;  /* 0x00000002191a78a5 */ /* 0x000fe2000f8e021a */
[----:B------:R-:W-:Y:S01]  /*0400*/  IMAD.WIDE.U32 R12, R33, 0x2, R12 ;  /* 0x00000002210c7825 */ /* 0x000fe200078e000c */
[----:B------:R-:W-:Y:S01]  /*0410*/  ISETP.LT.U32.AND P1, PT, R97, UR11, PT ;  /* 0x0000000b61007c0c */ /* 0x000fe2000bf21070 */
[----:B------:R2:W4:Y:S01]  /*0420*/  @P6 LDG.E.128 R16, desc[UR30][R10.64] ;  /* 0x0000001e0a106981 */ /* 0x000522000c1e1d00 */
[----:B------:R-:W-:-:S02]  /*0430*/  PRMT R79, RZ, 0x7610, R79 ;  /* 0x00007610ff4f7816 */ /* 0x000fc4000000004f */
[----:B------:R-:W-:Y:S01]  /*0440*/  ISETP.LT.AND.EX P1, PT, R96, UR10, P2, P1 ;  /* 0x0000000a60007c0c */ /* 0x000fe20009721310 */
[C---:B------:R-:W-:Y:S01]  /*0450*/  IMAD.SHL.U32 R8, R97.reuse, 0x1000, RZ ;  /* 0x0000100061087824 */ /* 0x040fe200078e00ff */
[----:B------:R1:W4:Y:S01]  /*0460*/  @P0 LDG.E.128 R28, desc[UR30][R12.64] ;  /* 0x0000001e0c1c0981 */ /* 0x000322000c1e1d00 */
[--C-:B------:R-:W-:Y:S02]  /*0470*/  SHF.L.U64.HI R7, R97, 0xc, R96.reuse ;  /* 0x0000000c61077819 */ /* 0x100fe40000010260 */
[----:B------:R-:W-:Y:S02]  /*0480*/  SHF.L.U64.HI R90, R91, 0x5, R96 ;  /* 0x000000055b5a7819 */ /* 0x000fe40000010260 */
[----:B------:R-:W-:Y:S01]  /*0490*/  IADD3 R14, P3, R8, UR6, RZ ;  /* 0x00000006080e7c10 */ /* 0x000fe2000ff7e0ff */
[----:B------:R-:W-:Y:S01]  /*04a0*/  IMAD.MOV.U32 R117, RZ, RZ, 0x80 ;  /* 0x00000080ff757424 */ /* 0x000fe200078e00ff */
[----:B------:R-:W-:Y:S02]  /*04b0*/  P2R R85, PR, RZ, 0x20 ;  /* 0x00000020ff557803 */ /* 0x000fe40000000000 */
[----:B------:R-:W-:-:S03]  /*04c0*/  IADD3.X R15, R7, UR7, RZ, P3, !PT ;  /* 0x00000007070f7c10 */ /* 0x000fc60009ffe4ff */
[----:B------:R-:W-:-:S05]  /*04d0*/  IMAD.WIDE.U32 R14, R33, 0x2, R14 ;  /* 0x00000002210e7825 */ /* 0x000fca00078e000e */
[----:B------:R1:W4:Y:S01]  /*04e0*/  @P1 LDG.E.128 R24, desc[UR30][R14.64] ;  /* 0x0000001e0e181981 */ /* 0x000322000c1e1d00 */
[----:B------:R-:W1:Y:S01]  /*04f0*/  S2UR UR6, SR_CgaCtaId ;  /* 0x00000000000679c3 */ /* 0x000e620000008800 */
[----:B------:R-:W-:Y:S01]  /*0500*/  IMAD R32, R32, 0x9, RZ ;  /* 0x0000000920207824 */ /* 0x000fe200078e02ff */
[----:B------:R-:W-:-:S04]  /*0510*/  SGXT R9, R9, 0x1 ;  /* 0x000000010909781a */ /* 0x000fc80000000200 */
[----:B------:R-:W-:Y:S02]  /*0520*/  LOP3.LUT R9, R9, 0x120, RZ, 0xc0, !PT ;  /* 0x0000012009097812 */ /* 0x000fe400078ec0ff */
[C---:B--2---:R-:W-:Y:S02]  /*0530*/  LOP3.LUT R10, R32.reuse, 0x38, R83, 0x78, !PT ;  /* 0x00000038200a7812 */ /* 0x044fe400078e7853 */
[C-C-:B-1----:R-:W-:Y:S02]  /*0540*/  LOP3.LUT R12, R32.reuse, 0x400, R33.reuse, 0x1e, !PT ;  /* 0x00000400200c7812 */ /* 0x142fe400078e1e21 */
[C-C-:B------:R-:W-:Y:S02]  /*0550*/  LOP3.LUT R14, R32.reuse, 0x800, R33.reuse, 0x1e, !PT ;  /* 0x00000800200e7812 */ /* 0x140fe400078e1e21 */
[----:B------:R-:W-:Y:S02]  /*0560*/  LOP3.LUT R32, R32, 0xc00, R33, 0x1e, !PT ;  /* 0x00000c0020207812 */ /* 0x000fe400078e1e21 */
[----:B------:R-:W-:-:S02]  /*0570*/  LOP3.LUT R10, R10, R9, RZ, 0x3c, !PT ;  /* 0x000000090a0a7212 */ /* 0x000fc400078e3cff */
[-C--:B------:R-:W-:Y:S02]  /*0580*/  LOP3.LUT R12, R12, R9.reuse, RZ, 0x3c, !PT ;  /* 0x000000090c0c7212 */ /* 0x080fe400078e3cff */
[-C--:B------:R-:W-:Y:S02]  /*0590*/  LOP3.LUT R14, R14, R9.reuse, RZ, 0x3c, !PT ;  /* 0x000000090e0e7212 */ /* 0x080fe400078e3cff */
[----:B------:R-:W-:Y:S01]  /*05a0*/  LOP3.LUT R32, R32, R9, RZ, 0x3c, !PT ;  /* 0x0000000920207212 */ /* 0x000fe200078e3cff */
[----:B------:R-:W-:Y:S01]  /*05b0*/  ULEA UR24, UR6, UR24, 0x18 ;  /* 0x0000001806187291 */ /* 0x000fe2000f8ec03f */
[--C-:B------:R-:W-:Y:S02]  /*05c0*/  LOP3.LUT R9, R10, 0x200, R83.reuse, 0xf8, !PT ;  /* 0x000002000a097812 */ /* 0x100fe400078ef853 */
[----:B------:R-:W-:Y:S01]  /*05d0*/  ULDC.64 UR6, c[0x0][0x220] ;  /* 0x0000880000067ab9 */ /* 0x000fe20000000a00 */
[--C-:B------:R-:W-:Y:S01]  /*05e0*/  LOP3.LUT R10, R12, 0x200, R83.reuse, 0xf8, !PT ;  /* 0x000002000c0a7812 */ /* 0x100fe200078ef853 */
[----:B------:R-:W-:Y:S01]  /*05f0*/  UIMAD.WIDE UR6, UR4, 0x2, UR6 ;  /* 0x00000002040678a5 */ /* 0x000fe2000f8e0206 */
[----:B------:R-:W-:-:S02]  /*0600*/  LOP3.LUT R11, R14, 0x200, R83, 0xf8, !PT ;  /* 0x000002000e0b7812 */ /* 0x000fc400078ef853 */
[----:B------:R-:W-:Y:S02]  /*0610*/  LEA R9, R9, UR24, 0x1 ;  /* 0x0000001809097c11 */ /* 0x000fe4000f8e08ff */
[----:B------:R-:W-:Y:S02]  /*0620*/  LEA R10, R10, UR24, 0x1 ;  /* 0x000000180a0a7c11 */ /* 0x000fe4000f8e08ff */
[----:B------:R-:W-:Y:S01]  /*0630*/  LEA R11, R11, UR24, 0x1 ;  /* 0x000000180b0b7c11 */ /* 0x000fe2000f8e08ff */
[----:B------:R-:W-:Y:S01]  /*0640*/  UIMAD.WIDE.U32 UR8, UR8, 0x2, UR6 ;  /* 0x00000002080878a5 */ /* 0x000fe2000f8e0006 */
[--C-:B------:R-:W-:Y:S02]  /*0650*/  LOP3.LUT R34, R4, 0x38, R83.reuse, 0xf8, !PT ;  /* 0x0000003804227812 */ /* 0x100fe400078ef853 */
[----:B------:R-:W-:Y:S02]  /*0660*/  ULDC.64 UR6, c[0x0][0x218] ;  /* 0x0000860000067ab9 */ /* 0x000fe40000000a00 */
[----:B------:R-:W-:Y:S01]  /*0670*/  UIMAD.WIDE UR6, UR25, 0x2, UR6 ;  /* 0x00000002190678a5 */ /* 0x000fe2000f8e0206 */
[----:B------:R-:W-:-:S02]  /*0680*/  LOP3.LUT R12, R32, 0x200, R83, 0xf8, !PT ;  /* 0x00000200200c7812 */ /* 0x000fc400078ef853 */
[C---:B------:R-:W-:Y:S01]  /*0690*/  LEA R14, P2, R91.reuse, UR8, 0x6 ;  /* 0x000000085b0e7c11 */ /* 0x040fe2000f8430ff */
[----:B------:R-:W-:Y:S01]  /*06a0*/  IMAD R78, R78, 0x40, R33 ;  /* 0x000000404e4e7824 */ /* 0x000fe200078e0221 */
[----:B------:R-:W-:Y:S02]  /*06b0*/  LEA R12, R12, UR24, 0x1 ;  /* 0x000000180c0c7c11 */ /* 0x000fe4000f8e08ff */
[----:B------:R-:W-:Y:S02]  /*06c0*/  LEA.HI.X R15, R91, UR9, R96, 0x6, P2 ;  /* 0x000000095b0f7c11 */ /* 0x000fe400090f3460 */
[----:B------:R-:W-:-:S03]  /*06d0*/  LEA R39, R78, UR24, 0x1 ;  /* 0x000000184e277c11 */ /* 0x000fc6000f8e08ff */
[----:B------:R1:W5:Y:S02]  /*06e0*/  @P5 LDG.E.U16 R82, desc[UR30][R14.64] ;  /* 0x0000001e0e525981 */ /* 0x000364000c1e1500 */
[----:B-1----:R-:W-:Y:S01]  /*06f0*/  SHF.R.U32.HI R14, RZ, 0x1, R38 ;  /* 0x00000001ff0e7819 */ /* 0x002fe20000011626 */
[----:B------:R-:W-:Y:S02]  /*0700*/  UIADD3 UR22, UR24, 0x4000, URZ ;  /* 0x0000400018167890 */ /* 0x000fe4000fffe03f */
[----:B------:R-:W-:Y:S02]  /*0710*/  UIADD3 UR10, UR24, 0x4800, URZ ;  /* 0x00004800180a7890 */ /* 0x000fe4000fffe03f */
[----:B------:R-:W-:Y:S02]  /*0720*/  UIADD3 UR12, UR24, 0x5000, URZ ;  /* 0x00005000180c7890 */ /* 0x000fe4000fffe03f */
[----:B------:R-:W-:Y:S02]  /*0730*/  UIADD3 UR11, UR24, 0x6440, URZ ;  /* 0x00006440180b7890 */ /* 0x000fe4000fffe03f */
[----:B------:R-:W-:-:S02]  /*0740*/  UIADD3 UR13, UR24, 0x6460, URZ ;  /* 0x00006460180d7890 */ /* 0x000fc4000fffe03f */
[----:B------:R-:W-:Y:S02]  /*0750*/  UIADD3 UR14, UR24, 0x5800, URZ ;  /* 0x00005800180e7890 */ /* 0x000fe4000fffe03f */
[----:B------:R-:W-:Y:S02]  /*0760*/  USHF.R.U32.HI UR17, URZ, 0x4, UR10 ;  /* 0x000000043f117899 */ /* 0x000fe4000801160a */
[----:B------:R-:W-:Y:S02]  /*0770*/  USHF.R.U32.HI UR15, URZ, 0x4, UR22 ;  /* 0x000000043f0f7899 */ /* 0x000fe40008011616 */
[----:B------:R-:W-:Y:S02]  /*0780*/  USHF.R.U32.HI UR19, URZ, 0x4, UR12 ;  /* 0x000000043f137899 */ /* 0x000fe4000801160c */
[----:B------:R-:W-:Y:S02]  /*0790*/  USHF.R.U32.HI UR18, URZ, 0x4, UR11 ;  /* 0x000000043f127899 */ /* 0x000fe4000801160b */
[----:B------:R-:W-:-:S02]  /*07a0*/  USHF.R.U32.HI UR20, URZ, 0x4, UR13 ;  /* 0x000000043f147899 */ /* 0x000fc4000801160d */
[----:B------:R-:W-:Y:S02]  /*07b0*/  USHF.R.U32.HI UR21, URZ, 0x4, UR14 ;  /* 0x000000043f157899 */ /* 0x000fe4000801160e */
[----:B------:R-:W-:Y:S02]  /*07c0*/  USGXT.U32 UR11, UR17, 0xe ;  /* 0x0000000e110b789a */ /* 0x000fe40008000000 */
[----:B------:R-:W-:Y:S02]  /*07d0*/  USGXT.U32 UR13, UR19, 0xe ;  /* 0x0000000e130d789a */ /* 0x000fe40008000000 */
[----:B------:R-:W-:Y:S02]  /*07e0*/  USGXT.U32 UR12, UR18, 0xe ;  /* 0x0000000e120c789a */ /* 0x000fe40008000000 */
[----:B------:R-:W-:Y:S02]  /*07f0*/  USGXT.U32 UR14, UR20, 0xe ;  /* 0x0000000e140e789a */ /* 0x000fe40008000000 */
[----:B------:R-:W-:-:S02]  /*0800*/  ULOP3.LUT UR18, UR11, 0x2000000, URZ, 0xfc, !UPT ;  /* 0x020000000b127892 */ /* 0x000fc4000f8efc3f */
[----:B------:R-:W-:Y:S02]  /*0810*/  ULOP3.LUT UR20, UR13, 0x2000000, URZ, 0xfc, !UPT ;  /* 0x020000000d147892 */ /* 0x000fe4000f8efc3f */
[----:B------:R-:W-:Y:S01]  /*0820*/  ULOP3.LUT UR19, UR12, 0x2000000, URZ, 0xfc, !UPT ;  /* 0x020000000c137892 */ /* 0x000fe2000f8efc3f */
[--C-:B------:R-:W-:Y:S02]  /*0830*/  SHF.L.U64.HI R92, R93, 0x5, R96.reuse ;  /* 0x000000055d5c7819 */ /* 0x100fe40000010260 */
[----:B------:R-:W-:Y:S01]  /*0840*/  SHF.L.U64.HI R94, R95, 0x5, R96 ;  /* 0x000000055f5e7819 */ /* 0x000fe20000010260 */
[----:B------:R-:W-:Y:S01]  /*0850*/  IMAD.SHL.U32 R91, R91, 0x20, RZ ;  /* 0x000000205b5b7824 */ /* 0x000fe200078e00ff */
[----:B------:R-:W-:Y:S01]  /*0860*/  P2R R84, PR, RZ, 0x40 ;  /* 0x00000040ff547803 */ /* 0x000fe20000000000 */
[--C-:B------:R-:W-:Y:S01]  /*0870*/  IMAD.MOV.U32 R100, RZ, RZ, R2.reuse ;  /* 0x000000ffff647224 */ /* 0x100fe200078e0002 */
[----:B------:R-:W-:Y:S01]  /*0880*/  P2R R115, PR, RZ, 0x20 ;  /* 0x00000020ff737803 */ /* 0x000fe20000000000 */
[----:B------:R-:W-:Y:S01]  /*0890*/  IMAD.MOV.U32 R102, RZ, RZ, R3 ;  /* 0x000000ffff667224 */ /* 0x000fe200078e0003 */
[----:B------:R-:W-:Y:S01]  /*08a0*/  P2R R114, PR, RZ, 0x40 ;  /* 0x00000040ff727803 */ /* 0x000fe20000000000 */
[----:B------:R-:W-:Y:S01]  /*08b0*/  IMAD.MOV.U32 R56, RZ, RZ, R7 ;  /* 0x000000ffff387224 */ /* 0x000fe200078e0007 */
[----:B------:R-:W-:Y:S01]  /*08c0*/  P2R R113, PR, RZ, 0x1 ;  /* 0x00000001ff717803 */ /* 0x000fe20000000000 */
[----:B------:R-:W-:Y:S01]  /*08d0*/  IMAD.MOV.U32 R104, RZ, RZ, R2 ;  /* 0x000000ffff687224 */ /* 0x000fe200078e0002 */
[----:B------:R-:W-:Y:S01]  /*08e0*/  SEL R89, RZ, 0x10, !P5 ;  /* 0x00000010ff597807 */ /* 0x000fe20006800000 */
[----:B------:R-:W-:Y:S01]  /*08f0*/  IMAD.MOV.U32 R106, RZ, RZ, R3 ;  /* 0x000000ffff6a7224 */ /* 0x000fe200078e0003 */
[----:B------:R-:W-:Y:S01]  /*0900*/  SEL R88, RZ, 0x10, !P6 ;  /* 0x00000010ff587807 */ /* 0x000fe20007000000 */
[----:B------:R-:W-:Y:S01]  /*0910*/  IMAD.MOV.U32 R108, RZ, RZ, R5 ;  /* 0x000000ffff6c7224 */ /* 0x000fe200078e0005 */
[----:B------:R-:W-:Y:S01]  /*0920*/  SEL R87, RZ, 0x10, !P0 ;  /* 0x00000010ff577807 */ /* 0x000fe20004000000 */
[----:B------:R-:W-:Y:S01]  /*0930*/  IMAD.MOV.U32 R110, RZ, RZ, R7 ;  /* 0x000000ffff6e7224 */ /* 0x000fe200078e0007 */
[----:B------:R-:W-:Y:S01]  /*0940*/  SEL R86, RZ, 0x10, !P1 ;  /* 0x00000010ff567807 */ /* 0x000fe20004800000 */
[----:B------:R-:W-:Y:S01]  /*0950*/  IMAD.MOV.U32 R101, RZ, RZ, R35 ;  /* 0x000000ffff657224 */ /* 0x000fe200078e0023 */
[----:B------:R-:W-:Y:S01]  /*0960*/  P2R R112, PR, RZ, 0x2 ;  /* 0x00000002ff707803 */ /* 0x000fe20000000000 */
[----:B------:R-:W-:Y:S01]  /*0970*/  IMAD.MOV.U32 R103, RZ, RZ, R34 ;  /* 0x000000ffff677224 */ /* 0x000fe200078e0022 */
[----:B------:R-:W-:Y:S01]  /*0980*/  UPLOP3.LUT UP0, UPT, UPT, UPT, UPT, 0x80, 0x0 ;  /* 0x000000000000789c */ /* 0x000fe20003f0f070 */
[----:B------:R-:W-:Y:S01]  /*0990*/  UMOV UR28, 0x1 ;  /* 0x00000001001c7882 */ /* 0x000fe20000000000 */
[----:B------:R-:W-:Y:S01]  /*09a0*/  UMOV UR29, 0xffffffff ;  /* 0xffffffff001d7882 */ /* 0x000fe20000000000 */
[----:B------:R-:W-:Y:S01]  /*09b0*/  UMOV UR4, URZ ;  /* 0x0000003f00047c82 */ /* 0x000fe20008000000 */
[----:B------:R-:W-:Y:S01]  /*09c0*/  UMOV UR11, 0x40000040 ;  /* 0x40000040000b7882 */ /* 0x000fe20000000000 */
[----:B------:R-:W-:Y:S01]  /*09d0*/  UMOV UR13, 0x40000040 ;  /* 0x40000040000d7882 */ /* 0x000fe20000000000 */
[----:B------:R-:W-:Y:S01]  /*09e0*/  UMOV UR23, 0x40000040 ;  /* 0x4000004000177882 */ /* 0x000fe20000000000 */
[----:B---3--:R1:W-:Y:S02]  /*09f0*/  STS.128 [R9+0x6400], R20 ;  /* 0x0064001409007388 */ /* 0x0083e40000000c00 */
[----:B-1----:R-:W-:-:S05]  /*0a00*/  IMAD.SHL.U32 R22, R34, 0x2, RZ ;  /* 0x0000000222167824 */ /* 0x002fca00078e00ff */
[----:B------:R-:W-:Y:S01]  /*0a10*/  IADD3 R22, P4, R22, UR6, RZ ;  /* 0x0000000616167c10 */ /* 0x000fe2000ff9e0ff */
[----:B----4-:R1:W-:Y:S04]  /*0a20*/  STS.128 [R10+0x6400], R16 ;  /* 0x006400100a007388 */ /* 0x0103e80000000c00 */
[----:B------:R2:W-:Y:S01]  /*0a30*/  STS.128 [R11+0x6400], R28 ;  /* 0x0064001c0b007388 */ /* 0x0005e20000000c00 */
[C---:B-1----:R-:W-:Y:S01]  /*0a40*/  IMAD.SHL.U32 R16, R35.reuse, 0x2, RZ ;  /* 0x0000000223107824 */ /* 0x042fe200078e00ff */
[--C-:B--2---:R-:W-:Y:S02]  /*0a50*/  LOP3.LUT R30, R6, 0x38, R83.reuse, 0xf8, !PT ;  /* 0x00000038061e7812 */ /* 0x104fe400078ef853 */
[----:B------:R-:W-:Y:S02]  /*0a60*/  LOP3.LUT R28, R8, 0x38, R83, 0xf8, !PT ;  /* 0x00000038081c7812 */ /* 0x000fe400078ef853 */
[----:B------:R-:W-:Y:S01]  /*0a70*/  SHF.L.U64.HI R17, R35, 0x1, R2 ;  /* 0x0000000123117819 */ /* 0x000fe20000010202 */
[----:B------:R-:W-:Y:S01]  /*0a80*/  IMAD.SHL.U32 R20, R30, 0x2, RZ ;  /* 0x000000021e147824 */ /* 0x000fe200078e00ff */
[----:B------:R-:W-:Y:S01]  /*0a90*/  IADD3 R16, P3, R16, UR6, RZ ;  /* 0x0000000610107c10 */ /* 0x000fe2000ff7e0ff */
[----:B------:R-:W-:Y:S01]  /*0aa0*/  IMAD.SHL.U32 R99, R28, 0x2, RZ ;  /* 0x000000021c637824 */ /* 0x000fe200078e00ff */
[----:B------:R-:W-:-:S02]  /*0ab0*/  SHF.L.U64.HI R19, R34, 0x1, R3 ;  /* 0x0000000122137819 */ /* 0x000fc40000010203 */
[----:B------:R-:W-:Y:S02]  /*0ac0*/  IADD3.X R17, R17, UR7, RZ, P3, !PT ;  /* 0x0000000711117c10 */ /* 0x000fe40009ffe4ff */
[----:B------:R-:W-:Y:S02]  /*0ad0*/  SHF.L.U64.HI R13, R30, 0x1, R5 ;  /* 0x000000011e0d7819 */ /* 0x000fe40000010205 */
[----:B------:R-:W-:Y:S02]  /*0ae0*/  SHF.L.U64.HI R98, R28, 0x1, R7 ;  /* 0x000000011c627819 */ /* 0x000fe40000010207 */
[----:B------:R-:W-:Y:S02]  /*0af0*/  IADD3 R20, P2, R20, UR6, RZ ;  /* 0x0000000614147c10 */ /* 0x000fe4000ff5e0ff */
[----:B------:R-:W-:Y:S01]  /*0b00*/  IADD3 R18, P3, R99, UR6, RZ ;  /* 0x0000000663127c10 */ /* 0x000fe2000ff7e0ff */
[----:B------:R1:W-:Y:S01]  /*0b10*/  STS.128 [R12+0x6400], R24 ;  /* 0x006400180c007388 */ /* 0x0003e20000000c00 */
[----:B------:R-:W-:-:S02]  /*0b20*/  IADD3.X R23, R19, UR7, RZ, P4, !PT ;  /* 0x0000000713177c10 */ /* 0x000fc4000a7fe4ff */
[----:B------:R-:W-:Y:S01]  /*0b30*/  IADD3.X R21, R13, UR7, RZ, P2, !PT ;  /* 0x000000070d157c10 */ /* 0x000fe200097fe4ff */
[----:B------:R-:W-:Y:S01]  /*0b40*/  @!PT LDS RZ, [RZ] ;  /* 0x00000000fffff984 */ /* 0x000fe20000000800 */
[----:B------:R-:W-:Y:S01]  /*0b50*/  @!PT LDS RZ, [RZ] ;  /* 0x00000000fffff984 */ /* 0x000fe20000000800 */
[----:B------:R-:W-:Y:S01]  /*0b60*/  @!PT LDS RZ, [RZ] ;  /* 0x00000000fffff984 */ /* 0x000fe20000000800 */
[----:B------:R-:W-:Y:S01]  /*0b70*/  LDGSTS.E.BYPASS.128 [R39], desc[UR30][R16.64], P5 ;  /* 0x0000000010277fae */ /* 0x000fe2000a901c5e */
[----:B------:R-:W-:Y:S02]  /*0b80*/  IADD3.X R19, R98, UR7, RZ, P3, !PT ;  /* 0x0000000762137c10 */ /* 0x000fe40009ffe4ff */
[C---:B------:R-:W-:Y:S01]  /*0b90*/  LEA R36, P3, R97.reuse, UR8, 0x6 ;  /* 0x0000000861247c11 */ /* 0x040fe2000f8630ff */
[----:B------:R-:W-:Y:S03]  /*0ba0*/  LDGSTS.E.BYPASS.128 [R39+0x800], desc[UR30][R22.64], P6 ;  /* 0x0080000016277fae */ /* 0x000fe6000b101c5e */
[----:B------:R-:W-:Y:S01]  /*0bb0*/  LEA.HI.X R37, R97, UR9, R96, 0x6, P3 ;  /* 0x0000000961257c11 */ /* 0x000fe200098f3460 */
[----:B------:R-:W-:Y:S04]  /*0bc0*/  LDGSTS.E.BYPASS.128 [R39+0x1000], desc[UR30][R20.64], P0 ;  /* 0x0100000014277fae */ /* 0x000fe80008101c5e */
[----:B------:R-:W-:Y:S04]  /*0bd0*/  LDGSTS.E.BYPASS.128 [R39+0x1800], desc[UR30][R18.64], P1 ;  /* 0x0180000012277fae */ /* 0x000fe80008901c5e */
[----:B------:R-:W0:Y:S01]  /*0be0*/  LDGDEPBAR ;  /* 0x00000000000079af */ /* 0x000e220000000000 */
[----:B-1----:R-:W-:-:S02]  /*0bf0*/  LEA R24, P4, R93, UR8, 0x6 ;  /* 0x000000085d187c11 */ /* 0x002fc4000f8830ff */
[----:B------:R-:W-:Y:S01]  /*0c00*/  LEA R26, P2, R95, UR8, 0x6 ;  /* 0x000000085f1a7c11 */ /* 0x000fe2000f8430ff */
[----:B------:R-:W5:Y:S01]  /*0c10*/  @P1 LDG.E.U16 R79, desc[UR30][R36.64] ;  /* 0x0000001e244f1981 */ /* 0x000f62000c1e1500 */
[--C-:B------:R-:W-:Y:S02]  /*0c20*/  LEA.HI.X R25, R93, UR9, R96.reuse, 0x6, P4 ;  /* 0x000000095d197c11 */ /* 0x100fe4000a0f3460 */
[----:B------:R-:W-:-:S03]  /*0c30*/  LEA.HI.X R27, R95, UR9, R96, 0x6, P2 ;  /* 0x000000095f1b7c11 */ /* 0x000fc600090f3460 */
[----:B------:R1:W5:Y:S04]  /*0c40*/  @P6 LDG.E.U16 R81, desc[UR30][R24.64] ;  /* 0x0000001e18516981 */ /* 0x000368000c1e1500 */
[----:B------:R2:W5:Y:S01]  /*0c50*/  @P0 LDG.E.U16 R80, desc[UR30][R26.64] ;  /* 0x0000001e1a500981 */ /* 0x000562000c1e1500 */
[----:B------:R-:W-:Y:S01]  /*0c60*/  BAR.SYNC.DEFER_BLOCKING 0x0 ;  /* 0x0000000000007b1d */ /* 0x000fe20000010000 */
[----:B------:R-:W-:-:S05]  /*0c70*/  IMAD.SHL.U32 R13, R38, 0x40, RZ ;  /* 0x00000040260d7824 */ /* 0x000fca00078e00ff */
[----:B------:R-:W-:-:S04]  /*0c80*/  LOP3.LUT R13, R13, 0x3c0, RZ, 0xc0, !PT ;  /* 0x000003c00d0d7812 */ /* 0x000fc800078ec0ff */
[----:B------:R-:W-:Y:S01]  /*0c90*/  LOP3.LUT R13, R13, 0x8, R14, 0xf8, !PT ;  /* 0x000000080d0d7812 */ /* 0x000fe200078ef80e */
[----:B------:R-:W-:-:S05]  /*0ca0*/  IMAD.SHL.U32 R14, R38, 0x20, RZ ;  /* 0x00000020260e7824 */ /* 0x000fca00078e00ff */
[----:B------:R-:W-:Y:S02]  /*0cb0*/  LOP3.LUT R77, R13, 0xc00, R14, 0xf8, !PT ;  /* 0x00000c000d4d7812 */ /* 0x000fe400078ef80e */
[----:B------:R-:W-:Y:S02]  /*0cc0*/  LOP3.LUT R14, R83, 0x3f8, RZ, 0xc0, !PT ;  /* 0x000003f8530e7812 */ /* 0x000fe400078ec0ff */
[----:B------:R-:W-:Y:S02]  /*0cd0*/  LOP3.LUT R13, R38, 0x78, RZ, 0xc0, !PT ;  /* 0x00000078260d7812 */ /* 0x000fe400078ec0ff */
[----:B------:R-:W-:Y:S01]  /*0ce0*/  LOP3.LUT R15, R14, 0x400, RZ, 0xfc, !PT ;  /* 0x000004000e0f7812 */ /* 0x000fe200078efcff */
[----:B------:R-:W-:Y:S01]  /*0cf0*/  @!PT LDS RZ, [RZ] ;  /* 0x00000000fffff984 */ /* 0x000fe20000000800 */
[----:B------:R-:W-:Y:S01]  /*0d00*/  @!PT LDS RZ, [RZ] ;  /* 0x00000000fffff984 */ /* 0x000fe20000000800 */
[----:B------:R-:W-:Y:S01]  /*0d10*/  @!PT LDS RZ, [RZ] ;  /* 0x00000000fffff984 */ /* 0x000fe20000000800 */
[----:B------:R3:W-:Y:S01]  /*0d20*/  LDGSTS.E.BYPASS.128 [R39+0x2000], desc[UR30][R16.64+0x80], P5 ;  /* 0x0200008010277fae */ /* 0x0007e2000a901c5e */
[----:B------:R-:W-:-:S03]  /*0d30*/  LEA R13, R13, UR22, 0x1 ;  /* 0x000000160d0d7c11 */ /* 0x000fc6000f8e08ff */
[----:B------:R-:W-:Y:S01]  /*0d40*/  LDGSTS.E.BYPASS.128 [R39+0x2800], desc[UR30][R22.64+0x80], P6 ;  /* 0x0280008016277fae */ /* 0x000fe2000b101c5e */
[----:B-1----:R-:W-:-:S03]  /*0d50*/  LOP3.LUT R24, R14, 0x800, RZ, 0xfc, !PT ;  /* 0x000008000e187812 */ /* 0x002fc600078efcff */
[----:B------:R-:W-:Y:S01]  /*0d60*/  LDGSTS.E.BYPASS.128 [R39+0x3000], desc[UR30][R20.64+0x80], P0 ;  /* 0x0300008014277fae */ /* 0x000fe20008101c5e */
[----:B------:R-:W-:-:S03]  /*0d70*/  LOP3.LUT R25, R14, 0xc00, RZ, 0xfc, !PT ;  /* 0x00000c000e197812 */ /* 0x000fc600078efcff */
[----:B------:R1:W-:Y:S01]  /*0d80*/  LDGSTS.E.BYPASS.128 [R39+0x3800], desc[UR30][R18.64+0x80], P1 ;  /* 0x0380008012277fae */ /* 0x0003e20008901c5e */
[----:B------:R-:W-:-:S03]  /*0d90*/  SHF.R.U32.HI R15, RZ, 0x2, R15 ;  /* 0x00000002ff0f7819 */ /* 0x000fc6000001160f */
[----:B------:R-:W0:Y:S01]  /*0da0*/  LDGDEPBAR ;  /* 0x00000000000079af */ /* 0x000e220000000000 */
[----:B------:R-:W-:Y:S01]  /*0db0*/  UIADD3 UR9, UR24, 0x6420, URZ ;  /* 0x0000642018097890 */ /* 0x000fe2000fffe03f */
[----:B------:R-:W-:Y:S01]  /*0dc0*/  IMAD R76, R14, 0x2, R13 ;  /* 0x000000020e4c7824 */ /* 0x000fe200078e020d */
[----:B------:R-:W-:Y:S02]  /*0dd0*/  SHF.R.U32.HI R24, RZ, 0x2, R24 ;  /* 0x00000002ff187819 */ /* 0x000fe40000011618 */
[----:B------:R-:W-:Y:S02]  /*0de0*/  SHF.R.U32.HI R25, RZ, 0x2, R25 ;  /* 0x00000002ff197819 */ /* 0x000fe40000011619 */
[----:B------:R-:W-:Y:S02]  /*0df0*/  SHF.R.U32.HI R13, RZ, 0x2, R77 ;  /* 0x00000002ff0d7819 */ /* 0x000fe4000001164d */
[----:B------:R-:W-:Y:S01]  /*0e00*/  LOP3.LUT R15, R15, 0x1f0, RZ, 0xc0, !PT ;  /* 0x000001f00f0f7812 */ /* 0x000fe200078ec0ff */
[----:B------:R-:W-:Y:S01]  /*0e10*/  USHF.R.U32.HI UR16, URZ, 0x4, UR9 ;  /* 0x000000043f107899 */ /* 0x000fe20008011609 */
[----:B------:R-:W-:Y:S01]  /*0e20*/  LOP3.LUT R24, R24, 0x2f0, RZ, 0xc0, !PT ;  /* 0x000002f018187812 */ /* 0x000fe200078ec0ff */
[----:B------:R-:W-:Y:S01]  /*0e30*/  USGXT.U32 UR9, UR15, 0xe ;  /* 0x0000000e0f09789a */ /* 0x000fe20008000000 */
[----:B--2---:R-:W-:Y:S01]  /*0e40*/  LOP3.LUT R26, R25, 0x3f0, RZ, 0xc0, !PT ;  /* 0x000003f0191a7812 */ /* 0x004fe200078ec0ff */
[----:B------:R-:W-:Y:S01]  /*0e50*/  VIADD R15, R15, UR22 ;  /* 0x000000160f0f7c36 */ /* 0x000fe20008000000 */
[----:B------:R-:W-:Y:S01]  /*0e60*/  LOP3.LUT R13, R13, 0x3f0, RZ, 0xc0, !PT ;  /* 0x000003f00d0d7812 */ /* 0x000fe200078ec0ff */
[----:B------:R-:W-:-:S02]  /*0e70*/  UIADD3 UR8, UR24, 0x6400, URZ ;  /* 0x0000640018087890 */ /* 0x000fc4000fffe03f */
[----:B------:R-:W-:Y:S01]  /*0e80*/  USGXT.U32 UR10, UR16, 0xe ;  /* 0x0000000e100a789a */ /* 0x000fe20008000000 */
[----:B------:R-:W-:Y:S01]  /*0e90*/  VIADD R25, R24, UR22 ;  /* 0x0000001618197c36 */ /* 0x000fe20008000000 */
[----:B------:R-:W-:Y:S01]  /*0ea0*/  USGXT.U32 UR15, UR21, 0xe ;  /* 0x0000000e150f789a */ /* 0x000fe20008000000 */
[----:B------:R-:W-:Y:S01]  /*0eb0*/  VIADD R27, R26, UR22 ;  /* 0x000000161a1b7c36 */ /* 0x000fe20008000000 */
[----:B------:R-:W-:Y:S01]  /*0ec0*/  ULOP3.LUT UR16, UR9, 0x2000000, URZ, 0xfc, !UPT ;  /* 0x0200000009107892 */ /* 0x000fe2000f8efc3f */
[----:B------:R-:W-:Y:S01]  /*0ed0*/  VIADD R24, R13, UR22 ;  /* 0x000000160d187c36 */ /* 0x000fe20008000000 */
[----:B------:R-:W-:Y:S01]  /*0ee0*/  USHF.R.U32.HI UR8, URZ, 0x4, UR8 ;  /* 0x000000043f087899 */ /* 0x000fe20008011608 */
[----:B------:R-:W-:Y:S01]  /*0ef0*/  IMAD R59, R14, 0x2, R15 ;  /* 0x000000020e3b7824 */ /* 0x000fe200078e020f */
[----:B------:R-:W-:Y:S01]  /*0f00*/  ULOP3.LUT UR17, UR10, 0x2000000, URZ, 0xfc, !UPT ;  /* 0x020000000a117892 */ /* 0x000fe2000f8efc3f */
[--C-:B------:R-:W-:Y:S01]  /*0f10*/  LOP3.LUT R15, R0, 0x40, R33.reuse, 0xfe, !PT ;  /* 0x00000040000f7812 */ /* 0x100fe200078efe21 */
[----:B------:R-:W-:Y:S01]  /*0f20*/  ULOP3.LUT UR22, UR14, 0x2000000, URZ, 0xfc, !UPT ;  /* 0x020000000e167892 */ /* 0x000fe2000f8efc3f */
[--C-:B---3--:R-:W-:Y:S01]  /*0f30*/  LOP3.LUT R16, R4, 0x40, R33.reuse, 0xfe, !PT ;  /* 0x0000004004107812 */ /* 0x108fe200078efe21 */
[----:B------:R-:W-:Y:S01]  /*0f40*/  ULOP3.LUT UR32, UR15, 0x2000000, URZ, 0xfc, !UPT ;  /* 0x020000000f207892 */ /* 0x000fe2000f8efc3f */
[----:B------:R-:W-:-:S02]  /*0f50*/  LOP3.LUT R17, R6, 0x40, R33, 0xfe, !PT ;  /* 0x0000004006117812 */ /* 0x000fc400078efe21 */
[----:B-1----:R-:W-:Y:S01]  /*0f60*/  LOP3.LUT R18, R8, 0x40, R33, 0xfe, !PT ;  /* 0x0000004008127812 */ /* 0x002fe200078efe21 */
[----:B------:R-:W-:Y:S01]  /*0f70*/  USGXT.U32 UR8, UR8, 0xe ;  /* 0x0000000e0808789a */ /* 0x000fe20008000000 */
[C---:B------:R-:W-:Y:S01]  /*0f80*/  IMAD R13, R14.reuse, 0x2, R25 ;  /* 0x000000020e0d7824 */ /* 0x040fe200078e0219 */
[----:B------:R-:W-:Y:S01]  /*0f90*/  SHF.L.U64.HI R96, R97, 0x5, R96 ;  /* 0x0000000561607819 */ /* 0x000fe20000010260 */
[----:B------:R-:W-:Y:S01]  /*0fa0*/  IMAD R14, R14, 0x2, R27 ;  /* 0x000000020e0e7824 */ /* 0x000fe200078e021b */
[----:B------:R-:W-:Y:S01]  /*0fb0*/  UMOV UR14, UR18 ;  /* 0x00000012000e7c82 */ /* 0x000fe20008000000 */
[----:B------:R-:W-:Y:S01]  /*0fc0*/  IMAD R77, R77, 0x2, R24 ;  /* 0x000000024d4d7824 */ /* 0x000fe200078e0218 */
[----:B------:R-:W-:Y:S01]  /*0fd0*/  PLOP3.LUT P4, PT, P6, PT, PT, 0x80, 0x0 ;  /* 0x000000000000781c */ /* 0x000fe2000378f070 */
[----:B------:R-:W-:Y:S01]  /*0fe0*/  IMAD.SHL.U32 R93, R93, 0x20, RZ ;  /* 0x000000205d5d7824 */ /* 0x000fe200078e00ff */
[----:B------:R-:W-:Y:S01]  /*0ff0*/  PLOP3.LUT P3, PT, P0, PT, PT, 0x80, 0x0 ;  /* 0x000000000000781c */ /* 0x000fe2000076f070 */
[----:B------:R-:W-:Y:S01]  /*1000*/  IMAD.SHL.U32 R95, R95, 0x20, RZ ;  /* 0x000000205f5f7824 */ /* 0x000fe200078e00ff */
[----:B------:R-:W-:Y:S01]  /*1010*/  PLOP3.LUT P2, PT, P1, PT, PT, 0x80, 0x0 ;  /* 0x000000000000781c */ /* 0x000fe20000f4f070 */
[----:B------:R-:W-:Y:S01]  /*1020*/  IMAD.SHL.U32 R97, R97, 0x20, RZ ;  /* 0x0000002061617824 */ /* 0x000fe200078e00ff */
[----:B------:R-:W-:Y:S01]  /*1030*/  UMOV UR10, UR16 ;  /* 0x00000010000a7c82 */ /* 0x000fe20008000000 */
[----:B------:R-:W-:Y:S01]  /*1040*/  IMAD.MOV.U32 R19, RZ, RZ, R5 ;  /* 0x000000ffff137224 */ /* 0x000fe200078e0005 */
[----:B------:R-:W-:Y:S01]  /*1050*/  UMOV UR18, UR20 ;  /* 0x0000001400127c82 */ /* 0x000fe20008000000 */
[----:B------:R-:W-:-:S02]  /*1060*/  IMAD.MOV.U32 R20, RZ, RZ, R7 ;  /* 0x000000ffff147224 */ /* 0x000fc400078e0007 */
[--C-:B------:R-:W-:Y:S02]  /*1070*/  IMAD.MOV.U32 R21, RZ, RZ, R2.reuse ;  /* 0x000000ffff157224 */ /* 0x100fe400078e0002 */
[----:B------:R-:W-:Y:S02]  /*1080*/  IMAD.MOV.U32 R22, RZ, RZ, R3 ;  /* 0x000000ffff167224 */ /* 0x000fe400078e0003 */
[----:B------:R-:W-:Y:S02]  /*1090*/  IMAD.MOV.U32 R23, RZ, RZ, R5 ;  /* 0x000000ffff177224 */ /* 0x000fe400078e0005 */
[----:B------:R-:W-:Y:S02]  /*10a0*/  IMAD.MOV.U32 R26, RZ, RZ, R2 ;  /* 0x000000ffff1a7224 */ /* 0x000fe400078e0002 */
[----:B------:R-:W-:Y:S02]  /*10b0*/  IMAD.MOV.U32 R31, RZ, RZ, R3 ;  /* 0x000000ffff1f7224 */ /* 0x000fe400078e0003 */
[----:B------:R-:W-:-:S02]  /*10c0*/  IMAD.MOV.U32 R29, RZ, RZ, R5 ;  /* 0x000000ffff1d7224 */ /* 0x000fc400078e0005 */
[----:B------:R-:W-:Y:S02]  /*10d0*/  IMAD.MOV.U32 R25, RZ, RZ, R7 ;  /* 0x000000ffff197224 */ /* 0x000fe400078e0007 */
[----:B------:R-:W-:Y:S02]  /*10e0*/  IMAD.MOV.U32 R57, RZ, RZ, R30 ;  /* 0x000000ffff397224 */ /* 0x000fe400078e001e */
[----:B------:R-:W-:Y:S02]  /*10f0*/  IMAD.MOV.U32 R58, RZ, RZ, R28 ;  /* 0x000000ffff3a7224 */ /* 0x000fe400078e001c */
[----:B------:R-:W-:Y:S02]  /*1100*/  IMAD.MOV.U32 R105, RZ, RZ, R15 ;  /* 0x000000ffff697224 */ /* 0x000fe400078e000f */
[----:B------:R-:W-:Y:S02]  /*1110*/  IMAD.MOV.U32 R107, RZ, RZ, R16 ;  /* 0x000000ffff6b7224 */ /* 0x000fe400078e0010 */
[----:B------:R-:W-:-:S02]  /*1120*/  IMAD.MOV.U32 R109, RZ, RZ, R17 ;  /* 0x000000ffff6d7224 */ /* 0x000fc400078e0011 */
[----:B------:R-:W-:Y:S01]  /*1130*/  IMAD.MOV.U32 R111, RZ, RZ, R18 ;  /* 0x000000ffff6f7224 */ /* 0x000fe200078e0012 */
[----:B------:R-:W-:Y:S01]  /*1140*/  UMOV UR12, UR17 ;  /* 0x00000011000c7c82 */ /* 0x000fe20008000000 */
[----:B------:R-:W-:Y:S01]  /*1150*/  UMOV UR16, UR19 ;  /* 0x0000001300107c82 */ /* 0x000fe20008000000 */
[----:B------:R-:W-:Y:S01]  /*1160*/  UMOV UR20, UR22 ;  /* 0x0000001600147c82 */ /* 0x000fe20008000000 */
[----:B------:R-:W-:Y:S01]  /*1170*/  ULOP3.LUT UR8, UR8, 0x2000000, URZ, 0xfc, !UPT ;  /* 0x0200000008087892 */ /* 0x000fe2000f8efc3f */
[----:B------:R-:W-:Y:S01]  /*1180*/  UMOV UR9, 0x40000040 ;  /* 0x4000004000097882 */ /* 0x000fe20000000000 */
[----:B------:R-:W-:Y:S01]  /*1190*/  UMOV UR15, 0x40000040 ;  /* 0x40000040000f7882 */ /* 0x000fe20000000000 */
[----:B------:R-:W-:Y:S01]  /*11a0*/  UMOV UR17, 0x40000040 ;  /* 0x4000004000117882 */ /* 0x000fe20000000000 */
[----:B------:R-:W-:Y:S01]  /*11b0*/  UMOV UR19, 0x40000040 ;  /* 0x4000004000137882 */ /* 0x000fe20000000000 */
[----:B------:R-:W-:Y:S01]  /*11c0*/  UMOV UR21, 0x40000040 ;  /* 0x4000004000157882 */ /* 0x000fe20000000000 */
[----:B------:R-:W-:-:S06]  /*11d0*/  UMOV UR22, UR32 ;  /* 0x0000002000167c82 */ /* 0x000fcc0008000000 */
.L_x_0:
[----:B------:R-:W-:-:S04]  /*11e0*/  DEPBAR.LE SB0, 0x1 ;  /* 0x000080400000791a */ /* 0x000fc80000000000 */
[----:B------:R-:W-:Y:S01]  /*11f0*/  UIADD3 UR29, UR29, 0x1, URZ ;  /* 0x000000011d1d7890 */ /* 0x000fe2000fffe03f */
[----:B------:R-:W-:Y:S01]  /*1200*/  BAR.SYNC.DEFER_BLOCKING 0x0 ;  /* 0x0000000000007b1d */ /* 0x000fe20000010000 */
[----:B------:R-:W-:Y:S01]  /*1210*/  LEA R124, P6, R35, UR26, 0x1 ;  /* 0x0000001a237c7c11 */ /* 0x000fe2000f8c08ff */
[----:B------:R-:W-:Y:S01]  /*1220*/  UIADD3 UR28, UR28, 0x1, URZ ;  /* 0x000000011c1c7890 */ /* 0x000fe2000fffe03f */
[----:B------:R-:W-:Y:S01]  /*1230*/  LOP3.LUT R117, R117, 0x38, R83, 0xf8, !PT ;  /* 0x0000003875757812 */ /* 0x000fe200078ef853 */
[----:B------:R-:W-:Y:S01]  /*1240*/  UISETP.GT.AND UP1, UPT, UR29, 0x1, UPT ;  /* 0x000000011d00788c */ /* 0x000fe2000bf24270 */
[----:B------:R-:W-:Y:S02]  /*1250*/  LEA.HI.X R125, R35, UR27, R26, 0x1, P6 ;  /* 0x0000001b237d7c11 */ /* 0x000fe4000b0f0c1a */
[C---:B------:R-:W-:Y:S01]  /*1260*/  LEA R122, P6, R34.reuse, UR26, 0x1 ;  /* 0x0000001a227a7c11 */ /* 0x040fe2000f8c08ff */
[----:B------:R-:W-:Y:S01]  /*1270*/  USEL UR29, UR29, URZ, !UP1 ;  /* 0x0000003f1d1d7287 */ /* 0x000fe2000c800000 */
[----:B------:R-:W-:Y:S01]  /*1280*/  P2R R116, PR, RZ, 0x1 ;  /* 0x00000001ff747803 */ /* 0x000fe20000000000 */
[----:B------:R-:W-:Y:S01]  /*1290*/  UISETP.GT.AND UP1, UPT, UR28, 0x1, UPT ;  /* 0x000000011c00788c */ /* 0x000fe2000bf24270 */
[----:B------:R-:W-:Y:S01]  /*12a0*/  LEA.HI.X R123, R34, UR27, R31, 0x1, P6 ;  /* 0x0000001b227b7c11 */ /* 0x000fe2000b0f0c1f */
[----:B------:R-:W-:Y:S01]  /*12b0*/  ULEA UR32, UR29, UR24, 0xd ;  /* 0x000000181d207291 */ /* 0x000fe2000f8e683f */
[----:B------:R-:W-:Y:S01]  /*12c0*/  LEA R120, P6, R30, UR26, 0x1 ;  /* 0x0000001a1e787c11 */ /* 0x000fe2000f8c08ff */
[----:B------:R-:W-:Y:S01]  /*12d0*/  USEL UR28, UR28, URZ, !UP1 ;  /* 0x0000003f1c1c7287 */ /* 0x000fe2000c800000 */
[----:B------:R-:W-:-:S02]  /*12e0*/  PLOP3.LUT P0, PT, PT, PT, PT, 0x8, 0x0 ;  /* 0x000000000000781c */ /* 0x000fc40003f0e170 */
[----:B------:R-:W-:Y:S02]  /*12f0*/  LEA.HI.X R121, R30, UR27, R29, 0x1, P6 ;  /* 0x0000001b1e797c11 */ /* 0x000fe4000b0f0c1d */
[----:B------:R-:W-:Y:S01]  /*1300*/  LEA R32, R78, UR32, 0x1 ;  /* 0x000000204e207c11 */ /* 0x000fe2000f8e08ff */
[----:B------:R-:W-:Y:S01]  /*1310*/  ULEA UR32, UR28, UR24, 0xd ;  /* 0x000000181c207291 */ /* 0x000fe2000f8e683f */
[----:B------:R-:W-:-:S03]  /*1320*/  LEA R118, P6, R28, UR26, 0x1 ;  /* 0x0000001a1c767c11 */ /* 0x000fc6000f8c08ff */
[----:B------:R-:W1:Y:S01]  /*1330*/  LDS.128 R60, [R32] ;  /* 0x00000000203c7984 */ /* 0x000e620000000c00 */
[----:B------:R-:W-:Y:S02]  /*1340*/  LEA.HI.X R119, R28, UR27, R25, 0x1, P6 ;  /* 0x0000001b1c777c11 */ /* 0x000fe4000b0f0c19 */
[----:B------:R-:W-:Y:S01]  /*1350*/  PLOP3.LUT P6, PT, PT, PT, UP0, 0x80, 0x0 ;  /* 0x000000000000781c */ /* 0x000fe20003fcf008 */
[----:B------:R-:W2:Y:S01]  /*1360*/  LDS.128 R64, [R32+0x800] ;  /* 0x0008000020407984 */ /* 0x000ea20000000c00 */
[----:B------:R-:W-:-:S03]  /*1370*/  UPLOP3.LUT UP0, UPT, UPT, UPT, UPT, 0x40, 0x0 ;  /* 0x000000000000789c */ /* 0x000fc60003f0e870 */
[----:B------:R-:W3:Y:S04]  /*1380*/  LDS.128 R24, [R32+0x1000] ;  /* 0x0010000020187984 */ /* 0x000ee80000000c00 */
[----:B------:R-:W4:Y:S01]  /*1390*/  LDS.128 R28, [R32+0x1800] ;  /* 0x00180000201c7984 */ /* 0x000f220000000c00 */
[-C--:B-1---5:R-:W-:Y:S02]  /*13a0*/  HMUL2.BF16_V2 R63, R63, R82.reuse.H0_H0 ;  /* 0x200000523f3f7232 */ /* 0x0a2fe40000200000 */
[-C--:B------:R-:W-:Y:S02]  /*13b0*/  HMUL2.BF16_V2 R62, R62, R82.reuse.H0_H0 ;  /* 0x200000523e3e7232 */ /* 0x080fe40000200000 */
[-C--:B------:R-:W-:Y:S02]  /*13c0*/  HMUL2.BF16_V2 R61, R61, R82.reuse.H0_H0 ;  /* 0x200000523d3d7232 */ /* 0x080fe40000200000 */
[----:B------:R-:W-:-:S02]  /*13d0*/  HMUL2.BF16_V2 R60, R60, R82.H0_H0 ;  /* 0x200000523c3c7232 */ /* 0x000fc40000200000 */
[-C--:B--2---:R-:W-:Y:S02]  /*13e0*/  HMUL2.BF16_V2 R67, R67, R81.reuse.H0_H0 ;  /* 0x2000005143437232 */ /* 0x084fe40000200000 */
[-C--:B------:R-:W-:Y:S01]  /*13f0*/  HMUL2.BF16_V2 R66, R66, R81.reuse.H0_H0 ;  /* 0x2000005142427232 */ /* 0x080fe20000200000 */
[----:B------:R-:W-:Y:S01]  /*1400*/  STS.128 [R9+0x4000], R60 ;  /* 0x0040003c09007388 */ /* 0x000fe20000000c00 */
[-C--:B------:R-:W-:Y:S02]  /*1410*/  HMUL2.BF16_V2 R65, R65, R81.reuse.H0_H0 ;  /* 0x2000005141417232 */ /* 0x080fe40000200000 */
[----:B------:R-:W-:Y:S02]  /*1420*/  HMUL2.BF16_V2 R64, R64, R81.H0_H0 ;  /* 0x2000005140407232 */ /* 0x000fe40000200000 */
[-C--:B---3--:R-:W-:Y:S02]  /*1430*/  HMUL2.BF16_V2 R71, R27, R80.reuse.H0_H0 ;  /* 0x200000501b477232 */ /* 0x088fe40000200000 */
[-C--:B------:R-:W-:Y:S01]  /*1440*/  HMUL2.BF16_V2 R70, R26, R80.reuse.H0_H0 ;  /* 0x200000501a467232 */ /* 0x080fe20000200000 */
[----:B------:R-:W-:Y:S01]  /*1450*/  STS.128 [R10+0x4000], R64 ;  /* 0x004000400a007388 */ /* 0x000fe20000000c00 */
[----:B------:R-:W-:-:S02]  /*1460*/  HMUL2.BF16_V2 R69, R25, R80.H0_H0 ;  /* 0x2000005019457232 */ /* 0x000fc40000200000 */
[----:B------:R-:W-:Y:S02]  /*1470*/  HMUL2.BF16_V2 R68, R24, R80.H0_H0 ;  /* 0x2000005018447232 */ /* 0x000fe40000200000 */
[-C--:B----4-:R-:W-:Y:S02]  /*1480*/  HMUL2.BF16_V2 R75, R31, R79.reuse.H0_H0 ;  /* 0x2000004f1f4b7232 */ /* 0x090fe40000200000 */
[-C--:B------:R-:W-:Y:S01]  /*1490*/  HMUL2.BF16_V2 R74, R30, R79.reuse.H0_H0 ;  /* 0x2000004f1e4a7232 */ /* 0x080fe20000200000 */
[----:B------:R-:W-:Y:S01]  /*14a0*/  STS.128 [R11+0x4000], R68 ;  /* 0x004000440b007388 */ /* 0x000fe20000000c00 */
[-C--:B------:R-:W-:Y:S02]  /*14b0*/  HMUL2.BF16_V2 R73, R29, R79.reuse.H0_H0 ;  /* 0x2000004f1d497232 */ /* 0x080fe40000200000 */
[----:B------:R-:W-:-:S05]  /*14c0*/  HMUL2.BF16_V2 R72, R28, R79.H0_H0 ;  /* 0x2000004f1c487232 */ /* 0x000fca0000200000 */
[----:B------:R-:W-:Y:S01]  /*14d0*/  STS.128 [R12+0x4000], R72 ;  /* 0x004000480c007388 */ /* 0x000fe20000000c00 */
[----:B------:R-:W-:Y:S01]  /*14e0*/  @!PT LDS RZ, [RZ] ;  /* 0x00000000fffff984 */ /* 0x000fe20000000800 */
[----:B------:R-:W-:Y:S01]  /*14f0*/  @!PT LDS RZ, [RZ] ;  /* 0x00000000fffff984 */ /* 0x000fe20000000800 */
[----:B------:R-:W-:Y:S01]  /*1500*/  @!PT LDS RZ, [RZ] ;  /* 0x00000000fffff984 */ /* 0x000fe20000000800 */
[----:B------:R-:W-:Y:S01]  /*1510*/  @!PT LDS RZ, [RZ] ;  /* 0x00000000fffff984 */ /* 0x000fe20000000800 */
[----:B------:R1:W-:Y:S06]  /*1520*/  MEMBAR.ALL.CTA ;  /* 0x0000000000007992 */ /* 0x0003ec0000008000 */
[----:B-1----:R-:W1:Y:S02]  /*1530*/  FENCE.VIEW.ASYNC.S ;  /* 0x00000000000073c6 */ /* 0x002e640000000000 */
[----:B-1----:R-:W-:Y:S06]  /*1540*/  BAR.SYNC.DEFER_BLOCKING 0x0 ;  /* 0x0000000000007b1d */ /* 0x002fec0000010000 */
[----:B------:R-:W-:-:S06]  /*1550*/  WARPGROUP.ARRIVE ;  /* 0x00000000000079c5 */ /* 0x000fcc0000000000 */
[----:B------:R-:W-:Y:S04]  /*1560*/  HGMMA.64x64x16.F32.BF16 R24, gdesc[UR8].tnspB, RZ, !UPT ;  /* 0x40e00000081879f0 */ /* 0x000fe8000c7018ff */
[----:B------:R-:W-:Y:S04]  /*1570*/  HGMMA.64x64x16.F32.BF16 R24, gdesc[UR12].tnspB, R24 ;  /* 0x40e000000c1879f0 */ /* 0x000fe80008701818 */
[----:B------:R-:W-:Y:S04]  /*1580*/  HGMMA.64x64x16.F32.BF16 R24, gdesc[UR16].tnspB, R24 ;  /* 0x40e00000101879f0 */ /* 0x000fe80008701818 */
[----:B------:R-:W-:Y:S03]  /*1590*/  HGMMA.64x64x16.F32.BF16 R24, gdesc[UR20].tnspB, R24, gsb0 ;  /* 0x40e00000141879f0 */ /* 0x000fe60008001818 */
[----:B------:R-:W-:-:S02]  /*15a0*/  WARPGROUP.DEPBAR.LE gsb0, 0x0 ;  /* 0x00008000000079c5 */ /* 0x000fc40000010000 */
[----:B------:R-:W-:Y:S02]  /*15b0*/  F2FP.BF16.F32.PACK_AB R24, R25, R24 ;  /* 0x000000181918723e */ /* 0x000fe400000010ff */
[----:B------:R-:W-:Y:S02]  /*15c0*/  F2FP.BF16.F32.PACK_AB R25, R27, R26 ;  /* 0x0000001a1b19723e */ /* 0x000fe400000010ff */
[----:B------:R-:W-:Y:S02]  /*15d0*/  F2FP.BF16.F32.PACK_AB R32, R33, R32 ;  /* 0x000000202120723e */ /* 0x000fe400000010ff */
[----:B------:R-:W-:Y:S02]  /*15e0*/  F2FP.BF16.F32.PACK_AB R26, R29, R28 ;  /* 0x0000001c1d1a723e */ /* 0x000fe400000010ff */
[----:B------:R-:W-:Y:S01]  /*15f0*/  F2FP.BF16.F32.PACK_AB R27, R31, R30 ;  /* 0x0000001e1f1b723e */ /* 0x000fe200000010ff */
[----:B------:R-:W-:Y:S01]  /*1600*/  BAR.SYNC.DEFER_BLOCKING 0x0 ;  /* 0x0000000000007b1d */ /* 0x000fe20000010000 */
[----:B------:R-:W-:-:S02]  /*1610*/  F2FP.BF16.F32.PACK_AB R33, R35, R34 ;  /* 0x000000222321723e */ /* 0x000fc400000010ff */
[----:B------:R-:W-:Y:S02]  /*1620*/  F2FP.BF16.F32.PACK_AB R40, R41, R40 ;  /* 0x000000282928723e */ /* 0x000fe400000010ff */
[----:B------:R-:W-:Y:S01]  /*1630*/  F2FP.BF16.F32.PACK_AB R34, R37, R36 ;  /* 0x000000242522723e */ /* 0x000fe200000010ff */
[----:B------:R-:W-:Y:S01]  /*1640*/  IMAD.MOV.U32 R36, RZ, RZ, R105 ;  /* 0x000000ffff247224 */ /* 0x000fe200078e0069 */
[----:B------:R-:W-:Y:S01]  /*1650*/  F2FP.BF16.F32.PACK_AB R35, R39, R38 ;  /* 0x000000262723723e */ /* 0x000fe200000010ff */
[----:B------:R-:W-:Y:S01]  /*1660*/  IMAD.MOV.U32 R38, RZ, RZ, R109 ;  /* 0x000000ffff267224 */ /* 0x000fe200078e006d */
[----:B------:R-:W-:Y:S01]  /*1670*/  F2FP.BF16.F32.PACK_AB R41, R43, R42 ;  /* 0x0000002a2b29723e */ /* 0x000fe200000010ff */
[----:B------:R-:W-:Y:S01]  /*1680*/  IMAD.MOV.U32 R39, RZ, RZ, R108 ;  /* 0x000000ffff277224 */ /* 0x000fe200078e006c */
[----:B------:R-:W-:Y:S01]  /*1690*/  F2FP.BF16.F32.PACK_AB R48, R49, R48 ;  /* 0x000000303130723e */ /* 0x000fe200000010ff */
[----:B------:R-:W-:Y:S01]  /*16a0*/  IMAD.MOV.U32 R37, RZ, RZ, R106 ;  /* 0x000000ffff257224 */ /* 0x000fe200078e006a */
[----:B------:R-:W-:-:S02]  /*16b0*/  F2FP.BF16.F32.PACK_AB R42, R45, R44 ;  /* 0x0000002c2d2a723e */ /* 0x000fc400000010ff */
[----:B------:R-:W-:Y:S02]  /*16c0*/  F2FP.BF16.F32.PACK_AB R43, R47, R46 ;  /* 0x0000002e2f2b723e */ /* 0x000fe400000010ff */
[----:B------:R-:W-:Y:S02]  /*16d0*/  F2FP.BF16.F32.PACK_AB R49, R51, R50 ;  /* 0x000000323331723e */ /* 0x000fe400000010ff */
[----:B------:R-:W-:Y:S02]  /*16e0*/  F2FP.BF16.F32.PACK_AB R50, R53, R52 ;  /* 0x000000343532723e */ /* 0x000fe400000010ff */
[----:B------:R-:W-:Y:S02]  /*16f0*/  F2FP.BF16.F32.PACK_AB R51, R55, R54 ;  /* 0x000000363733723e */ /* 0x000fe400000010ff */
[C---:B------:R-:W-:Y:S01]  /*1700*/  LOP3.LUT R109, R117.reuse, R6, RZ, 0xfc, !PT ;  /* 0x00000006756d7212 */ /* 0x040fe200078efcff */
[----:B------:R-:W-:Y:S01]  /*1710*/  STSM.16.M88.4 [R77], R24 ;  /* 0x000000184d007844 */ /* 0x000fe20000000200 */
[----:B------:R-:W-:-:S02]  /*1720*/  LOP3.LUT R105, R117, R0, RZ, 0xfc, !PT ;  /* 0x0000000075697212 */ /* 0x000fc400078efcff */
[----:B------:R-:W-:Y:S01]  /*1730*/  LOP3.LUT R108, R5, UR4, RZ, 0xfc, !PT ;  /* 0x00000004056c7c12 */ /* 0x000fe2000f8efcff */
[----:B------:R1:W-:Y:S01]  /*1740*/  STSM.16.M88.4 [R77+0x20], R32 ;  /* 0x000020204d007844 */ /* 0x0003e20000000200 */
[----:B------:R-:W-:-:S03]  /*1750*/  LOP3.LUT R106, R3, UR4, RZ, 0xfc, !PT ;  /* 0x00000004036a7c12 */ /* 0x000fc6000f8efcff */
[----:B------:R2:W-:Y:S04]  /*1760*/  STSM.16.M88.4 [R77+0x40], R40 ;  /* 0x000040284d007844 */ /* 0x0005e80000000200 */
[----:B------:R-:W-:Y:S01]  /*1770*/  STSM.16.M88.4 [R77+0x60], R48 ;  /* 0x000060304d007844 */ /* 0x000fe20000000200 */
[----:B------:R-:W-:Y:S01]  /*1780*/  BAR.SYNC.DEFER_BLOCKING 0x0 ;  /* 0x0000000000007b1d */ /* 0x000fe20000010000 */
[----:B-1----:R-:W-:Y:S01]  /*1790*/  IMAD.MOV.U32 R35, RZ, RZ, R107 ;  /* 0x000000ffff237224 */ /* 0x002fe200078e006b */
[C---:B------:R-:W-:Y:S01]  /*17a0*/  LOP3.LUT R107, R117.reuse, R4, RZ, 0xfc, !PT ;  /* 0x00000004756b7212 */ /* 0x040fe200078efcff */
[----:B------:R-:W-:Y:S01]  /*17b0*/  IMAD.MOV.U32 R34, RZ, RZ, R104 ;  /* 0x000000ffff227224 */ /* 0x000fe200078e0068 */
[----:B------:R-:W-:Y:S01]  /*17c0*/  LOP3.LUT R104, R2, UR4, RZ, 0xfc, !PT ;  /* 0x0000000402687c12 */ /* 0x000fe2000f8efcff */
[----:B--2---:R-:W-:Y:S01]  /*17d0*/  IMAD.MOV.U32 R40, RZ, RZ, R111 ;  /* 0x000000ffff287224 */ /* 0x004fe200078e006f */
[----:B------:R-:W-:Y:S01]  /*17e0*/  LOP3.LUT R111, R117, R8, RZ, 0xfc, !PT ;  /* 0x00000008756f7212 */ /* 0x000fe200078efcff */
[----:B------:R-:W-:Y:S01]  /*17f0*/  IMAD.MOV.U32 R41, RZ, RZ, R110 ;  /* 0x000000ffff297224 */ /* 0x000fe200078e006e */
[----:B------:R-:W-:Y:S01]  /*1800*/  LOP3.LUT R110, R7, UR4, RZ, 0xfc, !PT ;  /* 0x00000004076e7c12 */ /* 0x000fe2000f8efcff */
[----:B------:R-:W-:Y:S01]  /*1810*/  IMAD.MOV.U32 R117, RZ, RZ, 0xc0 ;  /* 0x000000c0ff757424 */ /* 0x000fe200078e00ff */
[----:B------:R-:W1:Y:S04]  /*1820*/  LDS.128 R24, [R76] ;  /* 0x000000004c187984 */ /* 0x000e680000000c00 */
[----:B------:R-:W2:Y:S04]  /*1830*/  LDS.128 R28, [R59+0x800] ;  /* 0x000800003b1c7984 */ /* 0x000ea80000000c00 */
[----:B-1----:R-:W-:Y:S01]  /*1840*/  @P5 STG.E.128 desc[UR30][R124.64], R24 ;  /* 0x000000187c005986 */ /* 0x002fe2000c101d1e */
[----:B------:R-:W-:-:S02]  /*1850*/  ISETP.NE.AND P5, PT, R115, RZ, PT ;  /* 0x000000ff7300720c */ /* 0x000fc40003fa5270 */
[----:B------:R-:W-:Y:S01]  /*1860*/  P2R R115, PR, RZ, 0x1 ;  /* 0x00000001ff737803 */ /* 0x000fe20000000000 */
[----:B------:R-:W1:Y:S01]  /*1870*/  LDS.128 R24, [R13+0x1000] ;  /* 0x001000000d187984 */ /* 0x000e620000000c00 */
[----:B------:R-:W-:-:S03]  /*1880*/  PLOP3.LUT P0, PT, PT, PT, PT, 0x8, 0x0 ;  /* 0x000000000000781c */ /* 0x000fc60003f0e170 */
[----:B--2---:R2:W-:Y:S02]  /*1890*/  @P4 STG.E.128 desc[UR30][R122.64], R28 ;  /* 0x0000001c7a004986 */ /* 0x0045e4000c101d1e */
[----:B--2---:R-:W-:-:S04]  /*18a0*/  LEA R28, P4, R105, UR6, 0x1 ;  /* 0x00000006691c7c11 */ /* 0x004fc8000f8808ff */
[----:B------:R-:W-:Y:S02]  /*18b0*/  LEA.HI.X R29, R105, UR7, R104, 0x1, P4 ;  /* 0x00000007691d7c11 */ /* 0x000fe4000a0f0c68 */
[----:B------:R-:W-:Y:S02]  /*18c0*/  ISETP.NE.AND P4, PT, R114, RZ, PT ;  /* 0x000000ff7200720c */ /* 0x000fe40003f85270 */
[----:B------:R-:W-:Y:S02]  /*18d0*/  P2R R114, PR, RZ, 0x1 ;  /* 0x00000001ff727803 */ /* 0x000fe40000000000 */
[----:B------:R-:W-:Y:S01]  /*18e0*/  PLOP3.LUT P0, PT, PT, PT, PT, 0x8, 0x0 ;  /* 0x000000000000781c */ /* 0x000fe20003f0e170 */
[----:B-1----:R-:W-:Y:S01]  /*18f0*/  @P3 STG.E.128 desc[UR30][R120.64], R24 ;  /* 0x0000001878003986 */ /* 0x002fe2000c101d1e */
[----:B------:R-:W-:-:S03]  /*1900*/  LEA R30, P3, R107, UR6, 0x1 ;  /* 0x000000066b1e7c11 */ /* 0x000fc6000f8608ff */
[----:B------:R-:W1:Y:S01]  /*1910*/  LDS.128 R24, [R14+0x1800] ;  /* 0x001800000e187984 */ /* 0x000e620000000c00 */
[----:B------:R-:W-:Y:S02]  /*1920*/  LEA.HI.X R31, R107, UR7, R106, 0x1, P3 ;  /* 0x000000076b1f7c11 */ /* 0x000fe400098f0c6a */
[----:B------:R-:W-:Y:S02]  /*1930*/  ISETP.NE.AND P3, PT, R113, RZ, PT ;  /* 0x000000ff7100720c */ /* 0x000fe40003f65270 */
[----:B------:R-:W-:Y:S02]  /*1940*/  P2R R113, PR, RZ, 0x1 ;  /* 0x00000001ff717803 */ /* 0x000fe40000000000 */
[----:B------:R-:W-:Y:S01]  /*1950*/  PLOP3.LUT P0, PT, PT, PT, PT, 0x8, 0x0 ;  /* 0x000000000000781c */ /* 0x000fe20003f0e170 */
[----:B-1----:R1:W-:Y:S01]  /*1960*/  @P2 STG.E.128 desc[UR30][R118.64], R24 ;  /* 0x0000001876002986 */ /* 0x0023e2000c101d1e */
[----:B------:R-:W-:-:S04]  /*1970*/  LEA R32, P2, R109, UR6, 0x1 ;  /* 0x000000066d207c11 */ /* 0x000fc8000f8408ff */
[----:B------:R-:W-:Y:S02]  /*1980*/  LEA.HI.X R33, R109, UR7, R108, 0x1, P2 ;  /* 0x000000076d217c11 */ /* 0x000fe400090f0c6c */
[C---:B-1----:R-:W-:Y:S01]  /*1990*/  LEA R24, P2, R111.reuse, UR6, 0x1 ;  /* 0x000000066f187c11 */ /* 0x042fe2000f8408ff */
[----:B------:R-:W-:Y:S01]  /*19a0*/  IMAD.MOV.U32 R26, RZ, RZ, R34 ;  /* 0x000000ffff1a7224 */ /* 0x000fe200078e0022 */
[----:B------:R-:W-:Y:S01]  /*19b0*/  LEA R27, R78, UR32, 0x1 ;  /* 0x000000204e1b7c11 */ /* 0x000fe2000f8e08ff */
[----:B------:R-:W-:Y:S01]  /*19c0*/  IMAD.MOV.U32 R34, RZ, RZ, R35 ;  /* 0x000000ffff227224 */ /* 0x000fe200078e0023 */
[----:B------:R-:W-:Y:S01]  /*19d0*/  LEA.HI.X R25, R111, UR7, R110, 0x1, P2 ;  /* 0x000000076f197c11 */ /* 0x000fe200090f0c6e */
[----:B------:R-:W-:Y:S01]  /*19e0*/  IMAD.MOV.U32 R35, RZ, RZ, R36 ;  /* 0x000000ffff237224 */ /* 0x000fe200078e0024 */
[----:B------:R-:W-:Y:S01]  /*19f0*/  ISETP.NE.AND P2, PT, R112, RZ, PT ;  /* 0x000000ff7000720c */ /* 0x000fe20003f45270 */
[----:B------:R-:W-:Y:S01]  /*1a00*/  @!PT LDS RZ, [RZ] ;  /* 0x00000000fffff984 */ /* 0x000fe20000000800 */
[----:B------:R-:W-:Y:S01]  /*1a10*/  @!PT LDS RZ, [RZ] ;  /* 0x00000000fffff984 */ /* 0x000fe20000000800 */
[----:B------:R-:W-:Y:S01]  /*1a20*/  @!PT LDS RZ, [RZ] ;  /* 0x00000000fffff984 */ /* 0x000fe20000000800 */
[----:B------:R1:W-:Y:S01]  /*1a30*/  LDGSTS.E.BYPASS.128 [R27], desc[UR30][R28.64], !PT ;  /* 0x000000001c1b7fae */ /* 0x0003e2000f901c5e */
[----:B------:R-:W-:-:S02]  /*1a40*/  P2R R112, PR, RZ, 0x1 ;  /* 0x00000001ff707803 */ /* 0x000fc40000000000 */
[----:B------:R-:W-:Y:S01]  /*1a50*/  ISETP.NE.AND P0, PT, R116, RZ, PT ;  /* 0x000000ff7400720c */ /* 0x000fe20003f05270 */
[----:B------:R2:W-:Y:S04]  /*1a60*/  LDGSTS.E.BYPASS.128 [R27+0x800], desc[UR30][R30.64], !PT ;  /* 0x008000001e1b7fae */ /* 0x0005e8000f901c5e */
[----:B------:R-:W-:Y:S04]  /*1a70*/  LDGSTS.E.BYPASS.128 [R27+0x1000], desc[UR30][R32.64], !PT ;  /* 0x01000000201b7fae */ /* 0x000fe8000f901c5e */
[----:B------:R3:W-:Y:S01]  /*1a80*/  LDGSTS.E.BYPASS.128 [R27+0x1800], desc[UR30][R24.64], !PT ;  /* 0x01800000181b7fae */ /* 0x0007e2000f901c5e */
[----:B-1----:R-:W-:-:S02]  /*1a90*/  IMAD.MOV.U32 R29, RZ, RZ, R39 ;  /* 0x000000ffff1d7224 */ /* 0x002fc400078e0027 */
[----:B------:R-:W-:Y:S01]  /*1aa0*/  IMAD.MOV.U32 R28, RZ, RZ, R40 ;  /* 0x000000ffff1c7224 */ /* 0x000fe200078e0028 */
[----:B------:R-:W0:Y:S01]  /*1ab0*/  LDGDEPBAR ;  /* 0x00000000000079af */ /* 0x000e220000000000 */
[----:B--2---:R-:W-:Y:S02]  /*1ac0*/  IMAD.MOV.U32 R31, RZ, RZ, R37 ;  /* 0x000000ffff1f7224 */ /* 0x004fe400078e0025 */
[----:B------:R-:W-:Y:S02]  /*1ad0*/  IMAD.MOV.U32 R30, RZ, RZ, R38 ;  /* 0x000000ffff1e7224 */ /* 0x000fe400078e0026 */
[----:B---3--:R-:W-:Y:S01]  /*1ae0*/  IMAD.MOV.U32 R25, RZ, RZ, R41 ;  /* 0x000000ffff197224 */ /* 0x008fe200078e0029 */
[----:B------:R-:W-:Y:S06]  /*1af0*/  @P6 BRA `(.L_x_0) ;  /* 0xfffffff400b86947 */ /* 0x000fec000383ffff */
[----:B------:R-:W-:-:S04]  /*1b00*/  DEPBAR.LE SB0, 0x0 ;  /* 0x000080000000791a */ /* 0x000fc80000000000 */
[----:B------:R-:W-:Y:S01]  /*1b10*/  ULDC.64 UR6, c[0x0][0x240] ;  /* 0x0000900000067ab9 */ /* 0x000fe20000000a00 */
[----:B------:R-:W-:Y:S01]  /*1b20*/  P2R R41, PR, RZ, 0x2 ;  /* 0x00000002ff297803 */ /* 0x000fe20000000000 */
[----:B------:R-:W-:Y:S01]  /*1b30*/  UIMAD.WIDE UR4, UR5, 0x4, UR6 ;  /* 0x00000004050478a5 */ /* 0x000fe2000f8e0206 */
[----:B------:R-:W-:Y:S01]  /*1b40*/  ISETP.NE.AND P1, PT, R85, RZ, PT ;  /* 0x000000ff5500720c */ /* 0x000fe20003f25270 */
[----:B------:R-:W-:Y:S01]  /*1b50*/  IMAD.MOV.U32 R40, RZ, RZ, RZ ;  /* 0x000000ffff287224 */ /* 0x000fe200078e00ff */
[----:B------:R-:W-:Y:S02]  /*1b60*/  ISETP.NE.AND P6, PT, R84, RZ, PT ;  /* 0x000000ff5400720c */ /* 0x000fe40003fc5270 */
[----:B------:R-:W-:Y:S01]  /*1b70*/  CS2R R42, SRZ ;  /* 0x00000000002a7805 */ /* 0x000fe2000001ff00 */
[----:B------:R-:W-:Y:S01]  /*1b80*/  USHF.R.S32.HI UR6, URZ, 0x1f, UR25 ;  /* 0x0000001f3f067899 */ /* 0x000fe20008011419 */
[----:B------:R-:W-:Y:S01]  /*1b90*/  LEA R24, P2, R91, UR4, 0x2 ;  /* 0x000000045b187c11 */ /* 0x000fe2000f8410ff */
[----:B------:R-:W-:Y:S01]  /*1ba0*/  USHF.L.U32 UR7, UR25, 0x1, URZ ;  /* 0x0000000119077899 */ /* 0x000fe2000800063f */
[----:B------:R-:W-:Y:S01]  /*1bb0*/  LEA R28, P3, R95, UR4, 0x2 ;  /* 0x000000045f1c7c11 */ /* 0x000fe2000f8610ff */
[----:B------:R-:W-:Y:S01]  /*1bc0*/  ULDC.64 UR26, c[0x0][0x210] ;  /* 0x00008400001a7ab9 */ /* 0x000fe20000000a00 */
[----:B------:R-:W-:Y:S01]  /*1bd0*/  LEA.HI.X R25, R91, UR5, R90, 0x2, P2 ;  /* 0x000000055b197c11 */ /* 0x000fe200090f145a */
[----:B------:R-:W-:Y:S01]  /*1be0*/  BAR.SYNC.DEFER_BLOCKING 0x0 ;  /* 0x0000000000007b1d */ /* 0x000fe20000010000 */
[----:B------:R-:W-:Y:S01]  /*1bf0*/  LEA R30, P2, R93, UR4, 0x2 ;  /* 0x000000045d1e7c11 */ /* 0x000fe2000f8410ff */
[----:B------:R-:W-:Y:S01]  /*1c00*/  USHF.L.U64.HI UR25, UR25, 0x1, UR6 ;  /* 0x0000000119197899 */ /* 0x000fe20008010206 */
[----:B------:R-:W-:Y:S01]  /*1c10*/  LEA R26, P4, R97, UR4, 0x2 ;  /* 0x00000004611a7c11 */ /* 0x000fe2000f8810ff */
[----:B------:R-:W-:Y:S01]  /*1c20*/  UIADD3 UR26, UP0, UR7, UR26, URZ ;  /* 0x0000001a071a7290 */ /* 0x000fe2000ff1e03f */
[----:B------:R-:W-:-:S02]  /*1c30*/  LEA.HI.X R31, R93, UR5, R92, 0x2, P2 ;  /* 0x000000055d1f7c11 */ /* 0x000fc400090f145c */
[----:B------:R-:W-:Y:S01]  /*1c40*/  LEA.HI.X R27, R97, UR5, R96, 0x2, P4 ;  /* 0x00000005611b7c11 */ /* 0x000fe2000a0f1460 */
[----:B------:R-:W-:Y:S01]  /*1c50*/  UIADD3.X UR27, UR25, UR27, URZ, UP0, !UPT ;  /* 0x0000001b191b7290 */ /* 0x000fe200087fe43f */
[----:B------:R-:W-:Y:S01]  /*1c60*/  LEA.HI.X R29, R95, UR5, R94, 0x2, P3 ;  /* 0x000000055f1d7c11 */ /* 0x000fe200098f145e */
[----:B------:R-:W-:Y:S01]  /*1c70*/  ULDC.64 UR4, c[0x0][0x228] ;  /* 0x00008a0000047ab9 */ /* 0x000fe20000000a00 */
[--C-:B------:R-:W-:Y:S02]  /*1c80*/  LOP3.LUT R33, R0, 0x38, R83.reuse, 0xf8, !PT ;  /* 0x0000003800217812 */ /* 0x100fe400078ef853 */
[----:B------:R-:W-:Y:S02]  /*1c90*/  LOP3.LUT R32, R4, 0x38, R83, 0xf8, !PT ;  /* 0x0000003804207812 */ /* 0x000fe400078ef853 */
[C---:B------:R-:W-:Y:S01]  /*1ca0*/  SHF.L.U64.HI R35, R33.reuse, 0x1, R2 ;  /* 0x0000000121237819 */ /* 0x040fe20000010202 */
[----:B------:R-:W-:Y:S01]  /*1cb0*/  IMAD.SHL.U32 R33, R33, 0x2, RZ ;  /* 0x0000000221217824 */ /* 0x000fe200078e00ff */
[C---:B------:R-:W-:Y:S01]  /*1cc0*/  SHF.L.U64.HI R37, R32.reuse, 0x1, R3 ;  /* 0x0000000120257819 */ /* 0x040fe20000010203 */
[----:B------:R-:W-:Y:S01]  /*1cd0*/  IMAD.SHL.U32 R32, R32, 0x2, RZ ;  /* 0x0000000220207824 */ /* 0x000fe200078e00ff */
[----:B------:R-:W-:-:S02]  /*1ce0*/  LOP3.LUT R36, R6, 0x38, R83, 0xf8, !PT ;  /* 0x0000003806247812 */ /* 0x000fc400078ef853 */
[----:B------:R-:W-:Y:S02]  /*1cf0*/  IADD3 R34, P3, R33, UR26, RZ ;  /* 0x0000001a21227c10 */ /* 0x000fe4000ff7e0ff */
[C---:B------:R-:W-:Y:S01]  /*1d00*/  SHF.L.U64.HI R39, R36.reuse, 0x1, R5 ;  /* 0x0000000124277819 */ /* 0x040fe20000010205 */
[----:B------:R-:W-:Y:S01]  /*1d10*/  IMAD.SHL.U32 R38, R36, 0x2, RZ ;  /* 0x0000000224267824 */ /* 0x000fe200078e00ff */
[----:B------:R-:W-:Y:S01]  /*1d20*/  IADD3 R36, P4, R32, UR26, RZ ;  /* 0x0000001a20247c10 */ /* 0x000fe2000ff9e0ff */
[----:B------:R-:W2:Y:S01]  /*1d30*/  @P1 LDG.E R40, desc[UR30][R24.64] ;  /* 0x0000001e18281981 */ /* 0x000ea2000c1e1900 */
[----:B------:R-:W-:Y:S01]  /*1d40*/  ISETP.NE.AND P1, PT, R41, RZ, PT ;  /* 0x000000ff2900720c */ /* 0x000fe20003f25270 */
[----:B------:R-:W-:Y:S01]  /*1d50*/  IMAD.MOV.U32 R41, RZ, RZ, RZ ;  /* 0x000000ffff297224 */ /* 0x000fe200078e00ff */
[----:B------:R-:W-:Y:S01]  /*1d60*/  IADD3 R32, P2, R99, UR26, RZ ;  /* 0x0000001a63207c10 */ /* 0x000fe2000ff5e0ff */
[----:B------:R-:W3:Y:S01]  /*1d70*/  @P0 LDG.E R42, desc[UR30][R28.64] ;  /* 0x0000001e1c2a0981 */ /* 0x000ee2000c1e1900 */
[----:B------:R-:W-:-:S02]  /*1d80*/  IADD3.X R35, R35, UR27, RZ, P3, !PT ;  /* 0x0000001b23237c10 */ /* 0x000fc40009ffe4ff */
[----:B------:R-:W-:Y:S01]  /*1d90*/  IADD3 R38, P3, R38, UR26, RZ ;  /* 0x0000001a26267c10 */ /* 0x000fe2000ff7e0ff */
[----:B------:R-:W4:Y:S01]  /*1da0*/  @P6 LDG.E R41, desc[UR30][R30.64] ;  /* 0x0000001e1e296981 */ /* 0x000f22000c1e1900 */
[----:B------:R-:W-:Y:S02]  /*1db0*/  IADD3.X R33, R98, UR27, RZ, P2, !PT ;  /* 0x0000001b62217c10 */ /* 0x000fe400097fe4ff */
[----:B------:R-:W-:Y:S02]  /*1dc0*/  ISETP.NE.U32.AND P2, PT, R88, RZ, PT ;  /* 0x000000ff5800720c */ /* 0x000fe40003f45070 */
[----:B------:R-:W-:Y:S01]  /*1dd0*/  IADD3.X R39, R39, UR27, RZ, P3, !PT ;  /* 0x0000001b27277c10 */ /* 0x000fe20009ffe4ff */
[----:B------:R-:W5:Y:S01]  /*1de0*/  @P1 LDG.E R43, desc[UR30][R26.64] ;  /* 0x0000001e1a2b1981 */ /* 0x000f62000c1e1900 */
[----:B------:R-:W-:Y:S02]  /*1df0*/  IADD3.X R37, R37, UR27, RZ, P4, !PT ;  /* 0x0000001b25257c10 */ /* 0x000fe4000a7fe4ff */
[----:B------:R-:W-:-:S02]  /*1e00*/  ISETP.NE.U32.AND P4, PT, R89, RZ, PT ;  /* 0x000000ff5900720c */ /* 0x000fc40003f85070 */
[----:B------:R-:W-:Y:S02]  /*1e10*/  ISETP.NE.U32.AND P3, PT, R87, RZ, PT ;  /* 0x000000ff5700720c */ /* 0x000fe40003f65070 */
[----:B------:R-:W-:Y:S02]  /*1e20*/  ISETP.NE.U32.AND P5, PT, R86, RZ, PT ;  /* 0x000000ff5600720c */ /* 0x000fe40003fa5070 */
[----:B------:R-:W-:-:S07]  /*1e30*/  LEA R45, R78, UR24, 0x1 ;  /* 0x000000184e2d7c11 */ /* 0x000fce000f8e08ff */
[----:B------:R-:W-:Y:S01]  /*1e40*/  @!PT LDS RZ, [RZ] ;  /* 0x00000000fffff984 */ /* 0x000fe20000000800 */
[----:B------:R-:W-:Y:S01]  /*1e50*/  @!PT LDS RZ, [RZ] ;  /* 0x00000000fffff984 */ /* 0x000fe20000000800 */
[----:B------:R-:W-:Y:S01]  /*1e60*/  @!PT LDS RZ, [RZ] ;  /* 0x00000000fffff984 */ /* 0x000fe20000000800 */
[----:B------:R1:W-:Y:S04]  /*1e70*/  LDGSTS.E.BYPASS.128 [R45], desc[UR30][R34.64], P4 ;  /* 0x00000000222d7fae */ /* 0x0003e8000a101c5e */
[----:B------:R1:W-:Y:S04]  /*1e80*/  LDGSTS.E.BYPASS.128 [R45+0x800], desc[UR30][R36.64], P2 ;  /* 0x00800000242d7fae */ /* 0x0003e80009101c5e */
[----:B------:R1:W-:Y:S04]  /*1e90*/  LDGSTS.E.BYPASS.128 [R45+0x1000], desc[UR30][R38.64], P3 ;  /* 0x01000000262d7fae */ /* 0x0003e80009901c5e */
[----:B------:R1:W-:Y:S04]  /*1ea0*/  LDGSTS.E.BYPASS.128 [R45+0x1800], desc[UR30][R32.64], P5 ;  /* 0x01800000202d7fae */ /* 0x0003e8000a901c5e */
[----:B------:R-:W0:Y:S01]  /*1eb0*/  LDGDEPBAR ;  /* 0x00000000000079af */ /* 0x000e220000000000 */
[----:B------:R-:W-:Y:S06]  /*1ec0*/  BAR.SYNC.DEFER_BLOCKING 0x0 ;  /* 0x0000000000007b1d */ /* 0x000fec0000010000 */
[----:B------:R-:W-:Y:S01]  /*1ed0*/  @!PT LDS RZ, [RZ] ;  /* 0x00000000fffff984 */ /* 0x000fe20000000800 */
[----:B------:R-:W-:Y:S01]  /*1ee0*/  @!PT LDS RZ, [RZ] ;  /* 0x00000000fffff984 */ /* 0x000fe20000000800 */
[----:B------:R-:W-:Y:S01]  /*1ef0*/  @!PT LDS RZ, [RZ] ;  /* 0x00000000fffff984 */ /* 0x000fe20000000800 */
[----:B------:R1:W-:Y:S04]  /*1f00*/  LDGSTS.E.BYPASS.128 [R45+0x2000], desc[UR30][R34.64+0x80], P4 ;  /* 0x02000080222d7fae */ /* 0x0003e8000a101c5e */
[----:B------:R1:W-:Y:S04]  /*1f10*/  LDGSTS.E.BYPASS.128 [R45+0x2800], desc[UR30][R36.64+0x80], P2 ;  /* 0x02800080242d7fae */ /* 0x0003e80009101c5e */
[----:B------:R1:W-:Y:S04]  /*1f20*/  LDGSTS.E.BYPASS.128 [R45+0x3000], desc[UR30][R38.64+0x80], P3 ;  /* 0x03000080262d7fae */ /* 0x0003e80009901c5e */
[----:B------:R1:W-:Y:S04]  /*1f30*/  LDGSTS.E.BYPASS.128 [R45+0x3800], desc[UR30][R32.64+0x80], P5 ;  /* 0x03800080202d7fae */ /* 0x0003e8000a901c5e */
[----:B------:R-:W0:Y:S01]  /*1f40*/  LDGDEPBAR ;  /* 0x00000000000079af */ /* 0x000e220000000000 */
[----:B------:R-:W-:Y:S01]  /*1f50*/  UIADD3 UR7, UP0, UR7, UR4, URZ ;  /* 0x0000000407077290 */ /* 0x000fe2000ff1e03f */
[----:B------:R-:W-:Y:S01]  /*1f60*/  ISETP.NE.AND P5, PT, R85, RZ, PT ;  /* 0x000000ff5500720c */ /* 0x000fe20003fa5270 */
[----:B------:R-:W-:Y:S01]  /*1f70*/  IMAD.MOV.U32 R86, RZ, RZ, 0x80 ;  /* 0x00000080ff567424 */ /* 0x000fe200078e00ff */
[----:B------:R-:W-:Y:S01]  /*1f80*/  UMOV UR6, 0xffffffff ;  /* 0xffffffff00067882 */ /* 0x000fe20000000000 */
[----:B------:R-:W-:Y:S01]  /*1f90*/  UIADD3.X UR25, UR25, UR5, URZ, UP0, !UPT ;  /* 0x0000000519197290 */ /* 0x000fe200087fe43f */
[----:B------:R-:W-:-:S02]  /*1fa0*/  UMOV UR4, URZ ;  /* 0x0000003f00047c82 */ /* 0x000fc40008000000 */
[----:B------:R-:W-:Y:S01]  /*1fb0*/  UMOV UR5, 0x1 ;  /* 0x0000000100057882 */ /* 0x000fe20000000000 */
[----:B------:R-:W-:Y:S01]  /*1fc0*/  UPLOP3.LUT UP0, UPT, UPT, UPT, UPT, 0x80, 0x0 ;  /* 0x000000000000789c */ /* 0x000fe20003f0f070 */
[----:B--2---:R-:W-:-:S05]  /*1fd0*/  FMUL R40, R40, 1.4426950216293334961 ;  /* 0x3fb8aa3b28287820 */ /* 0x004fca0000400000 */
[----:B------:R-:W-:-:S13]  /*1fe0*/  FSETP.GEU.AND P2, PT, R40, -126, PT ;  /* 0xc2fc00002800780b */ /* 0x000fda0003f4e000 */
[----:B------:R-:W-:-:S04]  /*1ff0*/  @!P2 FMUL R40, R40, 0.5 ;  /* 0x3f0000002828a820 */ /* 0x000fc80000400000 */
[----:B------:R-:W2:Y:S01]  /*2000*/  MUFU.EX2 R90, R40 ;  /* 0x00000028005a7308 */ /* 0x000ea20000000800 */
[----:B----4-:R-:W-:Y:S01]  /*2010*/  FMUL R41, R41, 1.4426950216293334961 ;  /* 0x3fb8aa3b29297820 */ /* 0x010fe20000400000 */
[----:B---3--:R-:W-:Y:S01]  /*2020*/  FMUL R42, R42, 1.4426950216293334961 ;  /* 0x3fb8aa3b2a2a7820 */ /* 0x008fe20000400000 */
[----:B-----5:R-:W-:-:S03]  /*2030*/  FMUL R43, R43, 1.4426950216293334961 ;  /* 0x3fb8aa3b2b2b7820 */ /* 0x020fc60000400000 */
[----:B------:R-:W-:Y:S02]  /*2040*/  FSETP.GEU.AND P4, PT, R41, -126, PT ;  /* 0xc2fc00002900780b */ /* 0x000fe40003f8e000 */
[----:B------:R-:W-:Y:S01]  /*2050*/  FSETP.GEU.AND P3, PT, R42, -126, PT ;  /* 0xc2fc00002a00780b */ /* 0x000fe20003f6e000 */
[----:B--2---:R-:W-:Y:S01]  /*2060*/  @!P2 FMUL R90, R90, R90 ;  /* 0x0000005a5a5aa220 */ /* 0x004fe20000400000 */
[----:B------:R-:W-:-:S09]  /*2070*/  FSETP.GEU.AND P2, PT, R43, -126, PT ;  /* 0xc2fc00002b00780b */ /* 0x000fd20003f4e000 */
[----:B------:R-:W-:Y:S02]  /*2080*/  @!P4 FMUL R41, R41, 0.5 ;  /* 0x3f0000002929c820 */ /* 0x000fe40000400000 */
[----:B------:R-:W-:Y:S02]  /*2090*/  @!P3 FMUL R42, R42, 0.5 ;  /* 0x3f0000002a2ab820 */ /* 0x000fe40000400000 */
[----:B------:R-:W2:Y:S01]  /*20a0*/  MUFU.EX2 R89, R41 ;  /* 0x0000002900597308 */ /* 0x000ea20000000800 */
[----:B------:R-:W-:-:S07]  /*20b0*/  @!P2 FMUL R43, R43, 0.5 ;  /* 0x3f0000002b2ba820 */ /* 0x000fce0000400000 */
[----:B------:R-:W3:Y:S08]  /*20c0*/  MUFU.EX2 R88, R42 ;  /* 0x0000002a00587308 */ /* 0x000ef00000000800 */
[----:B------:R-:W4:Y:S01]  /*20d0*/  MUFU.EX2 R87, R43 ;  /* 0x0000002b00577308 */ /* 0x000f220000000800 */
[----:B--2---:R-:W-:Y:S01]  /*20e0*/  @!P4 FMUL R89, R89, R89 ;  /* 0x000000595959c220 */ /* 0x004fe20000400000 */
[----:B------:R-:W-:Y:S01]  /*20f0*/  PLOP3.LUT P4, PT, P6, PT, PT, 0x80, 0x0 ;  /* 0x000000000000781c */ /* 0x000fe2000378f070 */
[----:B---3--:R-:W-:Y:S01]  /*2100*/  @!P3 FMUL R88, R88, R88 ;  /* 0x000000585858b220 */ /* 0x008fe20000400000 */
[----:B------:R-:W-:Y:S01]  /*2110*/  PLOP3.LUT P3, PT, P0, PT, PT, 0x80, 0x0 ;  /* 0x000000000000781c */ /* 0x000fe2000076f070 */
[----:B----4-:R-:W-:Y:S01]  /*2120*/  @!P2 FMUL R87, R87, R87 ;  /* 0x000000575757a220 */ /* 0x010fe20000400000 */
[----:B-1----:R-:W-:-:S13]  /*2130*/  PLOP3.LUT P2, PT, P1, PT, PT, 0x80, 0x0 ;  /* 0x000000000000781c */ /* 0x002fda0000f4f070 */
.L_x_1:
[----:B------:R-:W-:-:S04]  /*2140*/  DEPBAR.LE SB0, 0x1 ;  /* 0x000080400000791a */ /* 0x000fc80000000000 */
[----:B------:R-:W-:Y:S01]  /*2150*/  UIADD3 UR6, UR6, 0x1, URZ ;  /* 0x0000000106067890 */ /* 0x000fe2000fffe03f */
[----:B------:R-:W-:Y:S01]  /*2160*/  BAR.SYNC.DEFER_BLOCKING 0x0 ;  /* 0x0000000000007b1d */ /* 0x000fe20000010000 */
[C---:B------:R-:W-:Y:S01]  /*2170*/  LEA R94, P6, R101.reuse, UR7, 0x1 ;  /* 0x00000007655e7c11 */ /* 0x040fe2000f8c08ff */
[----:B------:R-:W-:Y:S02]  /*2180*/  UIADD3 UR5, UR5, 0x1, URZ ;  /* 0x0000000105057890 */ /* 0x000fe4000fffe03f */
[----:B------:R-:W-:Y:S01]  /*2190*/  UISETP.GT.AND UP1, UPT, UR6, 0x1, UPT ;  /* 0x000000010600788c */ /* 0x000fe2000bf24270 */
[----:B------:R-:W-:Y:S01]  /*21a0*/  LEA.HI.X R95, R101, UR25, R100, 0x1, P6 ;  /* 0x00000019655f7c11 */ /* 0x000fe2000b0f0c64 */
[----:B------:R-:W-:Y:S01]  /*21b0*/  IMAD.MOV.U32 R101, RZ, RZ, R15 ;  /* 0x000000ffff657224 */ /* 0x000fe200078e000f */
[C---:B------:R-:W-:Y:S01]  /*21c0*/  LEA R92, P6, R103.reuse, UR7, 0x1 ;  /* 0x00000007675c7c11 */ /* 0x040fe2000f8c08ff */
[----:B------:R-:W-:Y:S01]  /*21d0*/  USEL UR6, UR6, URZ, !UP1 ;  /* 0x0000003f06067287 */ /* 0x000fe2000c800000 */
[----:B------:R-:W-:Y:S01]  /*21e0*/  IMAD.MOV.U32 R100, RZ, RZ, R21 ;  /* 0x000000ffff647224 */ /* 0x000fe200078e0015 */
[----:B------:R-:W-:Y:S01]  /*21f0*/  UISETP.GT.AND UP1, UPT, UR5, 0x1, UPT ;  /* 0x000000010500788c */ /* 0x000fe2000bf24270 */
[----:B------:R-:W-:Y:S01]  /*2200*/  LEA.HI.X R93, R103, UR25, R102, 0x1, P6 ;  /* 0x00000019675d7c11 */ /* 0x000fe2000b0f0c66 */
[----:B------:R-:W-:Y:S01]  /*2210*/  ULEA UR28, UR6, UR24, 0xd ;  /* 0x00000018061c7291 */ /* 0x000fe2000f8e683f */
[----:B------:R-:W-:Y:S01]  /*2220*/  IMAD.MOV.U32 R103, RZ, RZ, R16 ;  /* 0x000000ffff677224 */ /* 0x000fe200078e0010 */
[----:B------:R-:W-:Y:S01]  /*2230*/  USEL UR5, UR5, URZ, !UP1 ;  /* 0x0000003f05057287 */ /* 0x000fe2000c800000 */
[----:B------:R-:W-:Y:S01]  /*2240*/  LOP3.LUT R21, R2, UR4, RZ, 0xfc, !PT ;  /* 0x0000000402157c12 */ /* 0x000fe2000f8efcff */
[----:B------:R-:W-:Y:S01]  /*2250*/  IMAD.MOV.U32 R102, RZ, RZ, R22 ;  /* 0x000000ffff667224 */ /* 0x000fe200078e0016 */
[----:B------:R-:W-:-:S02]  /*2260*/  LOP3.LUT R22, R3, UR4, RZ, 0xfc, !PT ;  /* 0x0000000403167c12 */ /* 0x000fc4000f8efcff */
[----:B------:R-:W-:Y:S01]  /*2270*/  LEA R40, R78, UR28, 0x1 ;  /* 0x0000001c4e287c11 */ /* 0x000fe2000f8e08ff */
[----:B------:R-:W-:Y:S01]  /*2280*/  ULEA UR28, UR5, UR24, 0xd ;  /* 0x00000018051c7291 */ /* 0x000fe2000f8e683f */
[----:B------:R-:W-:Y:S01]  /*2290*/  PLOP3.LUT P6, PT, PT, PT, UP0, 0x80, 0x0 ;  /* 0x000000000000781c */ /* 0x000fe20003fcf008 */
[----:B------:R-:W-:Y:S02]  /*22a0*/  UPLOP3.LUT UP0, UPT, UPT, UPT, UPT, 0x40, 0x0 ;  /* 0x000000000000789c */ /* 0x000fe40003f0e870 */
[----:B------:R-:W1:Y:S04]  /*22b0*/  LDS.128 R24, [R40] ;  /* 0x0000000028187984 */ /* 0x000e680000000c00 */
[----:B------:R-:W2:Y:S04]  /*22c0*/  LDS.128 R28, [R40+0x800] ;  /* 0x00080000281c7984 */ /* 0x000ea80000000c00 */
[----:B------:R-:W3:Y:S04]  /*22d0*/  LDS.128 R32, [R40+0x1000] ;  /* 0x0010000028207984 */ /* 0x000ee80000000c00 */
[----:B------:R4:W5:Y:S01]  /*22e0*/  LDS.128 R36, [R40+0x1800] ;  /* 0x0018000028247984 */ /* 0x0009620000000c00 */
[----:B-1----:R-:W-:-:S02]  /*22f0*/  HMUL2.BF16_V2 R24, R24, R82.H0_H0 ;  /* 0x2000005218187232 */ /* 0x002fc40000200000 */
[-C--:B------:R-:W-:Y:S02]  /*2300*/  HMUL2.BF16_V2 R41, R26, R82.reuse.H0_H0 ;  /* 0x200000521a297232 */ /* 0x080fe40000200000 */
[-C--:B--2---:R-:W-:Y:S01]  /*2310*/  HMUL2.BF16_V2 R42, R28, R81.reuse.H0_H0 ;  /* 0x200000511c2a7232 */ /* 0x084fe20000200000 */
[C---:B------:R-:W-:Y:S01]  /*2320*/  PRMT R26, R24.reuse, 0x7610, R26 ;  /* 0x00007610181a7816 */ /* 0x040fe2000000001a */
[-C--:B------:R-:W-:Y:S01]  /*2330*/  HMUL2.BF16_V2 R25, R25, R82.reuse.H0_H0 ;  /* 0x2000005219197232 */ /* 0x080fe20000200000 */
[----:B------:R-:W-:Y:S01]  /*2340*/  PRMT R28, R24, 0x7632, R28 ;  /* 0x00007632181c7816 */ /* 0x000fe2000000001c */
[----:B------:R-:W-:Y:S01]  /*2350*/  HMUL2.BF16_V2 R27, R27, R82.H0_H0 ;  /* 0x200000521b1b7232 */ /* 0x000fe20000200000 */
[C---:B----4-:R-:W-:Y:S01]  /*2360*/  PRMT R40, R42.reuse, 0x7610, R40 ;  /* 0x000076102a287816 */ /* 0x050fe20000000028 */
[-C--:B------:R-:W-:Y:S01]  /*2370*/  HMUL2.BF16_V2 R44, R29, R81.reuse.H0_H0 ;  /* 0x200000511d2c7232 */ /* 0x080fe20000200000 */
[----:B------:R-:W-:Y:S01]  /*2380*/  PRMT R42, R42, 0x7632, R42 ;  /* 0x000076322a2a7816 */ /* 0x000fe2000000002a */
[----:B------:R-:W-:-:S02]  /*2390*/  HMUL2.BF16_V2 R47, R30, R81.H0_H0 ;  /* 0x200000511e2f7232 */ /* 0x000fc40000200000 */
[-C--:B---3--:R-:W-:Y:S02]  /*23a0*/  HMUL2.BF16_V2 R51, R32, R80.reuse.H0_H0 ;  /* 0x2000005020337232 */ /* 0x088fe40000200000 */
[----:B------:R-:W-:Y:S02]  /*23b0*/  IMAD.U32 R40, R40, 0x10000, RZ ;  /* 0x0001000028287824 */ /* 0x000fe400078e00ff */
[-C--:B------:R-:W-:Y:S01]  /*23c0*/  HMUL2.BF16_V2 R29, R35, R80.reuse.H0_H0 ;  /* 0x20000050231d7232 */ /* 0x080fe20000200000 */
[----:B------:R-:W-:Y:S01]  /*23d0*/  PRMT R35, R25, 0x7632, R35 ;  /* 0x0000763219237816 */ /* 0x000fe20000000023 */
[----:B------:R-:W-:Y:S02]  /*23e0*/  HMUL2.BF16_V2 R49, R31, R81.H0_H0 ;  /* 0x200000511f317232 */ /* 0x000fe40000200000 */
[----:B------:R-:W-:Y:S02]  /*23f0*/  IMAD.U32 R31, R28, 0x10000, RZ ;  /* 0x000100001c1f7824 */ /* 0x000fe400078e00ff */
[----:B------:R-:W-:-:S02]  /*2400*/  HMUL2.BF16_V2 R53, R33, R80.H0_H0 ;  /* 0x2000005021357232 */ /* 0x000fc40000200000 */
[----:B------:R-:W-:Y:S02]  /*2410*/  IMAD.U32 R33, R26, 0x10000, RZ ;  /* 0x000100001a217824 */ /* 0x000fe400078e00ff */
[-C--:B-----5:R-:W-:Y:S01]  /*2420*/  HMUL2.BF16_V2 R30, R36, R79.reuse.H0_H0 ;  /* 0x2000004f241e7232 */ /* 0x0a0fe20000200000 */
[C---:B------:R-:W-:Y:S01]  /*2430*/  PRMT R36, R41.reuse, 0x7610, R36 ;  /* 0x0000761029247816 */ /* 0x040fe20000000024 */
[-C--:B------:R-:W-:Y:S01]  /*2440*/  HMUL2.BF16_V2 R32, R37, R79.reuse.H0_H0 ;  /* 0x2000004f25207232 */ /* 0x080fe20000200000 */
[----:B------:R-:W-:Y:S01]  /*2450*/  PRMT R37, R41, 0x7632, R37 ;  /* 0x0000763229257816 */ /* 0x000fe20000000025 */
[----:B------:R-:W-:Y:S01]  /*2460*/  HMUL2.BF16_V2 R55, R34, R80.H0_H0 ;  /* 0x2000005022377232 */ /* 0x000fe20000200000 */
[----:B------:R-:W-:Y:S01]  /*2470*/  PRMT R34, R25, 0x7610, R34 ;  /* 0x0000761019227816 */ /* 0x000fe20000000022 */
[-C--:B------:R-:W-:Y:S01]  /*2480*/  HMUL2.BF16_V2 R43, R38, R79.reuse.H0_H0 ;  /* 0x2000004f262b7232 */ /* 0x080fe20000200000 */
[C---:B------:R-:W-:Y:S01]  /*2490*/  PRMT R38, R27.reuse, 0x7610, R38 ;  /* 0x000076101b267816 */ /* 0x040fe20000000026 */
[----:B------:R-:W-:Y:S01]  /*24a0*/  HMUL2.BF16_V2 R45, R39, R79.H0_H0 ;  /* 0x2000004f272d7232 */ /* 0x000fe20000200000 */
[----:B------:R-:W-:Y:S01]  /*24b0*/  PRMT R39, R27, 0x7632, R39 ;  /* 0x000076321b277816 */ /* 0x000fe20000000027 */
[C---:B------:R-:W-:Y:S01]  /*24c0*/  FMUL R60, R90.reuse, R33 ;  /* 0x000000215a3c7220 */ /* 0x040fe20000400000 */
[C---:B------:R-:W-:Y:S01]  /*24d0*/  PRMT R27, R29.reuse, 0x7610, R27 ;  /* 0x000076101d1b7816 */ /* 0x040fe2000000001b */
[----:B------:R-:W-:Y:S01]  /*24e0*/  FMUL R41, R90, R31 ;  /* 0x0000001f5a297220 */ /* 0x000fe20000400000 */
[----:B------:R-:W-:Y:S01]  /*24f0*/  PRMT R25, R29, 0x7632, R25 ;  /* 0x000076321d197816 */ /* 0x000fe20000000019 */
[----:B------:R-:W-:Y:S01]  /*2500*/  IMAD.U32 R39, R39, 0x10000, RZ ;  /* 0x0001000027277824 */ /* 0x000fe200078e00ff */
[C---:B------:R-:W-:Y:S01]  /*2510*/  PRMT R24, R30.reuse, 0x7610, R24 ;  /* 0x000076101e187816 */ /* 0x040fe20000000018 */
[----:B------:R-:W-:Y:S01]  /*2520*/  IMAD.U32 R37, R37, 0x10000, RZ ;  /* 0x0001000025257824 */ /* 0x000fe200078e00ff */
[----:B------:R-:W-:Y:S01]  /*2530*/  PRMT R26, R30, 0x7632, R26 ;  /* 0x000076321e1a7816 */ /* 0x000fe2000000001a */
[----:B------:R-:W-:Y:S01]  /*2540*/  IMAD.U32 R42, R42, 0x10000, RZ ;  /* 0x000100002a2a7824 */ /* 0x000fe200078e00ff */
[----:B------:R-:W-:Y:S01]  /*2550*/  PRMT R29, R32, 0x7610, R29 ;  /* 0x00007610201d7816 */ /* 0x000fe2000000001d */
[----:B------:R-:W-:Y:S01]  /*2560*/  FMUL R62, R90, R37 ;  /* 0x000000255a3e7220 */ /* 0x000fe20000400000 */
[----:B------:R-:W-:Y:S01]  /*2570*/  PRMT R28, R32, 0x7632, R28 ;  /* 0x00007632201c7816 */ /* 0x000fe2000000001c */
[----:B------:R-:W-:Y:S01]  /*2580*/  FMUL R40, R89, R40 ;  /* 0x0000002859287220 */ /* 0x000fe20000400000 */
[----:B------:R-:W-:Y:S01]  /*2590*/  PRMT R33, R43, 0x7610, R33 ;  /* 0x000076102b217816 */ /* 0x000fe20000000021 */
[----:B------:R-:W-:Y:S01]  /*25a0*/  FMUL R37, R89, R42 ;  /* 0x0000002a59257220 */ /* 0x000fe20000400000 */
[----:B------:R-:W-:Y:S01]  /*25b0*/  PRMT R30, R43, 0x7632, R30 ;  /* 0x000076322b1e7816 */ /* 0x000fe2000000001e */
[----:B------:R-:W-:Y:S01]  /*25c0*/  IMAD.U32 R43, R35, 0x10000, RZ ;  /* 0x00010000232b7824 */ /* 0x000fe200078e00ff */
[C---:B------:R-:W-:Y:S01]  /*25d0*/  PRMT R32, R45.reuse, 0x7610, R32 ;  /* 0x000076102d207816 */ /* 0x040fe20000000020 */
[----:B------:R-:W-:Y:S01]  /*25e0*/  IMAD.U32 R35, R38, 0x10000, RZ ;  /* 0x0001000026237824 */ /* 0x000fe200078e00ff */
[----:B------:R-:W-:Y:S01]  /*25f0*/  PRMT R31, R45, 0x7632, R31 ;  /* 0x000076322d1f7816 */ /* 0x000fe2000000001f */
[----:B------:R-:W-:Y:S01]  /*2600*/  IMAD.U32 R45, R34, 0x10000, RZ ;  /* 0x00010000222d7824 */ /* 0x000fe200078e00ff */
[----:B------:R-:W-:Y:S01]  /*2610*/  F2FP.BF16.F32.PACK_AB R60, R41, R60 ;  /* 0x0000003c293c723e */ /* 0x000fe200000010ff */
[----:B------:R-:W-:-:S02]  /*2620*/  IMAD.U32 R41, R36, 0x10000, RZ ;  /* 0x0001000024297824 */ /* 0x000fc400078e00ff */
[C---:B------:R-:W-:Y:S01]  /*2630*/  FMUL R34, R90.reuse, R43 ;  /* 0x0000002b5a227220 */ /* 0x040fe20000400000 */
[C---:B------:R-:W-:Y:S01]  /*2640*/  FMUL R45, R90.reuse, R45 ;  /* 0x0000002d5a2d7220 */ /* 0x040fe20000400000 */
[----:B------:R-:W-:Y:S01]  /*2650*/  PRMT R50, R49, 0x7632, R50 ;  /* 0x0000763231327816 */ /* 0x000fe20000000032 */
[C---:B------:R-:W-:Y:S01]  /*2660*/  FMUL R35, R90.reuse, R35 ;  /* 0x000000235a237220 */ /* 0x040fe20000400000 */
[----:B------:R-:W-:Y:S01]  /*2670*/  PRMT R54, R53, 0x7632, R54 ;  /* 0x0000763235367816 */ /* 0x000fe20000000036 */
[----:B------:R-:W-:Y:S01]  /*2680*/  FMUL R36, R90, R39 ;  /* 0x000000275a247220 */ /* 0x000fe20000400000 */
[----:B------:R-:W-:Y:S01]  /*2690*/  PRMT R48, R47, 0x7632, R48 ;  /* 0x000076322f307816 */ /* 0x000fe20000000030 */
[----:B------:R-:W-:Y:S01]  /*26a0*/  IMAD.U32 R50, R50, 0x10000, RZ ;  /* 0x0001000032327824 */ /* 0x000fe200078e00ff */
[----:B------:R-:W-:Y:S01]  /*26b0*/  F2FP.BF16.F32.PACK_AB R61, R34, R45 ;  /* 0x0000002d223d723e */ /* 0x000fe200000010ff */
[----:B------:R-:W-:Y:S01]  /*26c0*/  IMAD.U32 R34, R49, 0x10000, RZ ;  /* 0x0001000031227824 */ /* 0x000fe200078e00ff */
[----:B------:R-:W-:Y:S01]  /*26d0*/  F2FP.BF16.F32.PACK_AB R63, R36, R35 ;  /* 0x00000023243f723e */ /* 0x000fe200000010ff */
[----:B------:R-:W-:Y:S01]  /*26e0*/  IMAD.U32 R53, R53, 0x10000, RZ ;  /* 0x0001000035357824 */ /* 0x000fe200078e00ff */
[----:B------:R-:W-:Y:S01]  /*26f0*/  PRMT R46, R44, 0x7632, R46 ;  /* 0x000076322c2e7816 */ /* 0x000fe2000000002e */
[----:B------:R-:W-:Y:S01]  /*2700*/  IMAD.U32 R39, R54, 0x10000, RZ ;  /* 0x0001000036277824 */ /* 0x000fe200078e00ff */
[----:B------:R-:W-:Y:S01]  /*2710*/  PRMT R66, R55, 0x7632, R66 ;  /* 0x0000763237427816 */ /* 0x000fe20000000042 */
[----:B------:R-:W-:-:S02]  /*2720*/  IMAD.U32 R36, R47, 0x10000, RZ ;  /* 0x000100002f247824 */ /* 0x000fc400078e00ff */
[----:B------:R-:W-:Y:S01]  /*2730*/  FMUL R41, R90, R41 ;  /* 0x000000295a297220 */ /* 0x000fe20000400000 */
[----:B------:R-:W-:Y:S02]  /*2740*/  IMAD.U32 R48, R48, 0x10000, RZ ;  /* 0x0001000030307824 */ /* 0x000fe400078e00ff */
[C---:B------:R-:W-:Y:S01]  /*2750*/  FMUL R34, R89.reuse, R34 ;  /* 0x0000002259227220 */ /* 0x040fe20000400000 */
[----:B------:R-:W-:Y:S01]  /*2760*/  FMUL R67, R89, R50 ;  /* 0x0000003259437220 */ /* 0x000fe20000400000 */
[C---:B------:R-:W-:Y:S01]  /*2770*/  FMUL R53, R88.reuse, R53 ;  /* 0x0000003558357220 */ /* 0x040fe20000400000 */
[----:B------:R-:W-:Y:S01]  /*2780*/  FMUL R38, R88, R39 ;  /* 0x0000002758267220 */ /* 0x000fe20000400000 */
[----:B------:R-:W-:Y:S01]  /*2790*/  PRMT R52, R51, 0x7632, R52 ;  /* 0x0000763233347816 */ /* 0x000fe20000000034 */
[C---:B------:R-:W-:Y:S01]  /*27a0*/  FMUL R36, R89.reuse, R36 ;  /* 0x0000002459247220 */ /* 0x040fe20000400000 */
[----:B------:R-:W-:Y:S01]  /*27b0*/  FMUL R35, R89, R48 ;  /* 0x0000003059237220 */ /* 0x000fe20000400000 */
[----:B------:R-:W-:Y:S01]  /*27c0*/  F2FP.BF16.F32.PACK_AB R64, R37, R40 ;  /* 0x000000282540723e */ /* 0x000fe200000010ff */
[----:B------:R-:W-:Y:S01]  /*27d0*/  IMAD.U32 R44, R44, 0x10000, RZ ;  /* 0x000100002c2c7824 */ /* 0x000fe200078e00ff */
[----:B------:R-:W-:Y:S01]  /*27e0*/  F2FP.BF16.F32.PACK_AB R62, R62, R41 ;  /* 0x000000293e3e723e */ /* 0x000fe200000010ff */
[----:B------:R-:W-:Y:S01]  /*27f0*/  IMAD.U32 R46, R46, 0x10000, RZ ;  /* 0x000100002e2e7824 */ /* 0x000fe200078e00ff */
[----:B------:R-:W-:Y:S01]  /*2800*/  F2FP.BF16.F32.PACK_AB R67, R67, R34 ;  /* 0x000000224343723e */ /* 0x000fe200000010ff */
[----:B------:R-:W-:Y:S01]  /*2810*/  IMAD.U32 R37, R66, 0x10000, RZ ;  /* 0x0001000042257824 */ /* 0x000fe200078e00ff */
[----:B------:R-:W-:Y:S01]  /*2820*/  F2FP.BF16.F32.PACK_AB R69, R38, R53 ;  /* 0x000000352645723e */ /* 0x000fe200000010ff */
[----:B------:R-:W-:Y:S01]  /*2830*/  IMAD.U32 R51, R51, 0x10000, RZ ;  /* 0x0001000033337824 */ /* 0x000fe200078e00ff */
[----:B------:R-:W-:Y:S01]  /*2840*/  F2FP.BF16.F32.PACK_AB R66, R35, R36 ;  /* 0x000000242342723e */ /* 0x000fe200000010ff */
[----:B------:R-:W-:-:S02]  /*2850*/  IMAD.U32 R41, R52, 0x10000, RZ ;  /* 0x0001000034297824 */ /* 0x000fc400078e00ff */
[----:B------:R-:W-:Y:S01]  /*2860*/  FMUL R44, R89, R44 ;  /* 0x0000002c592c7220 */ /* 0x000fe20000400000 */
[----:B------:R-:W-:Y:S02]  /*2870*/  IMAD.U32 R55, R55, 0x10000, RZ ;  /* 0x0001000037377824 */ /* 0x000fe400078e00ff */
[----:B------:R-:W-:Y:S01]  /*2880*/  FMUL R65, R89, R46 ;  /* 0x0000002e59417220 */ /* 0x000fe20000400000 */
[----:B------:R-:W-:Y:S02]  /*2890*/  IMAD.U32 R27, R27, 0x10000, RZ ;  /* 0x000100001b1b7824 */ /* 0x000fe400078e00ff */
[C---:B------:R-:W-:Y:S01]  /*28a0*/  FMUL R51, R88.reuse, R51 ;  /* 0x0000003358337220 */ /* 0x040fe20000400000 */
[----:B------:R-:W-:Y:S02]  /*28b0*/  IMAD.U32 R25, R25, 0x10000, RZ ;  /* 0x0001000019197824 */ /* 0x000fe400078e00ff */
[----:B------:R-:W-:Y:S01]  /*28c0*/  FMUL R68, R88, R41 ;  /* 0x0000002958447220 */ /* 0x000fe20000400000 */
        /* <DEDUP_REMOVED lines=9> */
[C---:B------:R-:W-:Y:S01]  /*2960*/  FMUL R40, R87.reuse, R40 ;  /* 0x0000002857287220 */ /* 0x040fe20000400000 */
[----:B------:R-:W-:Y:S02]  /*2970*/  IMAD.U32 R30, R30, 0x10000, RZ ;  /* 0x000100001e1e7824 */ /* 0x000fe400078e00ff */
[C---:B------:R-:W-:Y:S01]  /*2980*/  FMUL R25, R87.reuse, R38 ;  /* 0x0000002657197220 */ /* 0x040fe20000400000 */
[----:B------:R-:W-:Y:S02]  /*2990*/  IMAD.U32 R32, R32, 0x10000, RZ ;  /* 0x0001000020207824 */ /* 0x000fe400078e00ff */
[----:B------:R-:W-:Y:S01]  /*29a0*/  FMUL R36, R87, R36 ;  /* 0x0000002457247220 */ /* 0x000fe20000400000 */
[----:B------:R-:W-:Y:S02]  /*29b0*/  IMAD.U32 R26, R31, 0x10000, RZ ;  /* 0x000100001f1a7824 */ /* 0x000fe400078e00ff */
[C---:B------:R-:W-:Y:S01]  /*29c0*/  FMUL R73, R87.reuse, R34 ;  /* 0x0000002257497220 */ /* 0x040fe20000400000 */
[C---:B------:R-:W-:Y:S01]  /*29d0*/  FMUL R28, R87.reuse, R28 ;  /* 0x0000001c571c7220 */ /* 0x040fe20000400000 */
[C---:B------:R-:W-:Y:S01]  /*29e0*/  FMUL R29, R87.reuse, R30 ;  /* 0x0000001e571d7220 */ /* 0x040fe20000400000 */
[C---:B------:R-:W-:Y:S01]  /*29f0*/  FMUL R32, R87.reuse, R32 ;  /* 0x0000002057207220 */ /* 0x040fe20000400000 */
[----:B------:R-:W-:Y:S01]  /*2a00*/  FMUL R75, R87, R26 ;  /* 0x0000001a574b7220 */ /* 0x000fe20000400000 */
[----:B------:R-:W-:Y:S01]  /*2a10*/  F2FP.BF16.F32.PACK_AB R65, R65, R44 ;  /* 0x0000002c4141723e */ /* 0x000fe200000010ff */
[----:B------:R-:W-:Y:S01]  /*2a20*/  STS.128 [R9+0x4000], R60 ;  /* 0x0040003c09007388 */ /* 0x000fe20000000c00 */
[----:B------:R-:W-:-:S02]  /*2a30*/  F2FP.BF16.F32.PACK_AB R68, R68, R51 ;  /* 0x000000334444723e */ /* 0x000fc400000010ff */
[----:B------:R-:W-:Y:S01]  /*2a40*/  F2FP.BF16.F32.PACK_AB R70, R70, R55 ;  /* 0x000000374646723e */ /* 0x000fe200000010ff */
[----:B------:R-:W-:Y:S01]  /*2a50*/  STS.128 [R10+0x4000], R64 ;  /* 0x004000400a007388 */ /* 0x000fe20000000c00 */
[----:B------:R-:W-:Y:S02]  /*2a60*/  F2FP.BF16.F32.PACK_AB R71, R24, R27 ;  /* 0x0000001b1847723e */ /* 0x000fe400000010ff */
[----:B------:R-:W-:Y:S02]  /*2a70*/  F2FP.BF16.F32.PACK_AB R72, R25, R40 ;  /* 0x000000281948723e */ /* 0x000fe400000010ff */
[----:B------:R-:W-:Y:S01]  /*2a80*/  F2FP.BF16.F32.PACK_AB R73, R73, R36 ;  /* 0x000000244949723e */ /* 0x000fe200000010ff */
[----:B------:R-:W-:Y:S01]  /*2a90*/  STS.128 [R11+0x4000], R68 ;  /* 0x004000440b007388 */ /* 0x000fe20000000c00 */
[----:B------:R-:W-:Y:S02]  /*2aa0*/  F2FP.BF16.F32.PACK_AB R74, R29, R28 ;  /* 0x0000001c1d4a723e */ /* 0x000fe400000010ff */
[----:B------:R-:W-:-:S05]  /*2ab0*/  F2FP.BF16.F32.PACK_AB R75, R75, R32 ;  /* 0x000000204b4b723e */ /* 0x000fca00000010ff */
        /* <DEDUP_REMOVED lines=22> */
[----:B------:R-:W-:Y:S02]  /*2c20*/  F2FP.BF16.F32.PACK_AB R34, R37, R36 ;  /* 0x000000242522723e */ /* 0x000fe400000010ff */
[----:B------:R-:W-:Y:S02]  /*2c30*/  F2FP.BF16.F32.PACK_AB R35, R39, R38 ;  /* 0x000000262723723e */ /* 0x000fe400000010ff */
[----:B------:R-:W-:Y:S02]  /*2c40*/  F2FP.BF16.F32.PACK_AB R41, R43, R42 ;  /* 0x0000002a2b29723e */ /* 0x000fe400000010ff */
[----:B------:R-:W-:Y:S02]  /*2c50*/  F2FP.BF16.F32.PACK_AB R48, R49, R48 ;  /* 0x000000303130723e */ /* 0x000fe400000010ff */
[----:B------:R-:W-:-:S02]  /*2c60*/  F2FP.BF16.F32.PACK_AB R42, R45, R44 ;  /* 0x0000002c2d2a723e */ /* 0x000fc400000010ff */
[----:B------:R-:W-:Y:S02]  /*2c70*/  F2FP.BF16.F32.PACK_AB R43, R47, R46 ;  /* 0x0000002e2f2b723e */ /* 0x000fe400000010ff */
[----:B------:R-:W-:Y:S02]  /*2c80*/  F2FP.BF16.F32.PACK_AB R49, R51, R50 ;  /* 0x000000323331723e */ /* 0x000fe400000010ff */
[----:B------:R-:W-:Y:S02]  /*2c90*/  F2FP.BF16.F32.PACK_AB R50, R53, R52 ;  /* 0x000000343532723e */ /* 0x000fe400000010ff */
[----:B------:R-:W-:Y:S01]  /*2ca0*/  F2FP.BF16.F32.PACK_AB R51, R55, R54 ;  /* 0x000000363733723e */ /* 0x000fe200000010ff */
[----:B------:R-:W-:Y:S04]  /*2cb0*/  STSM.16.M88.4 [R77], R24 ;  /* 0x000000184d007844 */ /* 0x000fe80000000200 */
[----:B------:R-:W-:Y:S04]  /*2cc0*/  STSM.16.M88.4 [R77+0x20], R32 ;  /* 0x000020204d007844 */ /* 0x000fe80000000200 */
[----:B------:R-:W-:Y:S04]  /*2cd0*/  STSM.16.M88.4 [R77+0x40], R40 ;  /* 0x000040284d007844 */ /* 0x000fe80000000200 */
[----:B------:R-:W-:Y:S01]  /*2ce0*/  STSM.16.M88.4 [R77+0x60], R48 ;  /* 0x000060304d007844 */ /* 0x000fe20000000200 */
[----:B------:R-:W-:Y:S06]  /*2cf0*/  BAR.SYNC.DEFER_BLOCKING 0x0 ;  /* 0x0000000000007b1d */ /* 0x000fec0000010000 */
[----:B------:R-:W1:Y:S04]  /*2d00*/  LDS.128 R36, [R76] ;  /* 0x000000004c247984 */ /* 0x000e680000000c00 */
[----:B------:R-:W2:Y:S04]  /*2d10*/  LDS.128 R24, [R59+0x800] ;  /* 0x000800003b187984 */ /* 0x000ea80000000c00 */
[----:B------:R-:W3:Y:S04]  /*2d20*/  LDS.128 R28, [R13+0x1000] ;  /* 0x001000000d1c7984 */ /* 0x000ee80000000c00 */
[----:B------:R-:W4:Y:S04]  /*2d30*/  LDS.128 R32, [R14+0x1800] ;  /* 0x001800000e207984 */ /* 0x000f280000000c00 */
[----:B-1----:R-:W-:Y:S01]  /*2d40*/  @P5 STG.E.128 desc[UR30][R94.64], R36 ;  /* 0x000000245e005986 */ /* 0x002fe2000c101d1e */
[----:B------:R-:W-:-:S03]  /*2d50*/  ISETP.NE.AND P5, PT, R85, RZ, PT ;  /* 0x000000ff5500720c */ /* 0x000fc60003fa5270 */
[----:B--2---:R1:W-:Y:S01]  /*2d60*/  @P4 STG.E.128 desc[UR30][R92.64], R24 ;  /* 0x000000185c004986 */ /* 0x0043e2000c101d1e */
[----:B------:R-:W-:-:S04]  /*2d70*/  LEA R44, P4, R57, UR7, 0x1 ;  /* 0x00000007392c7c11 */ /* 0x000fc8000f8808ff */
[----:B------:R-:W-:Y:S01]  /*2d80*/  LEA.HI.X R45, R57, UR25, R19, 0x1, P4 ;  /* 0x00000019392d7c11 */ /* 0x000fe2000a0f0c13 */
[----:B------:R-:W-:Y:S01]  /*2d90*/  IMAD.MOV.U32 R57, RZ, RZ, R17 ;  /* 0x000000ffff397224 */ /* 0x000fe200078e0011 */
[----:B------:R-:W-:Y:S01]  /*2da0*/  LOP3.LUT R19, R86, 0x38, R83, 0xf8, !PT ;  /* 0x0000003856137812 */ /* 0x000fe200078ef853 */
[----:B------:R-:W-:Y:S01]  /*2db0*/  IMAD.MOV.U32 R86, RZ, RZ, 0xc0 ;  /* 0x000000c0ff567424 */ /* 0x000fe200078e00ff */
[C---:B------:R-:W-:Y:S01]  /*2dc0*/  LEA R40, P4, R58.reuse, UR7, 0x1 ;  /* 0x000000073a287c11 */ /* 0x040fe2000f8808ff */
[----:B---3--:R2:W-:Y:S01]  /*2dd0*/  @P3 STG.E.128 desc[UR30][R44.64], R28 ;  /* 0x0000001c2c003986 */ /* 0x0085e2000c101d1e */
[C---:B------:R-:W-:Y:S02]  /*2de0*/  LOP3.LUT R15, R19.reuse, R0, RZ, 0xfc, !PT ;  /* 0x00000000130f7212 */ /* 0x040fe400078efcff */
[----:B------:R-:W-:Y:S01]  /*2df0*/  LEA.HI.X R41, R58, UR25, R20, 0x1, P4 ;  /* 0x000000193a297c11 */ /* 0x000fe2000a0f0c14 */
[----:B------:R-:W-:Y:S01]  /*2e00*/  IMAD.MOV.U32 R58, RZ, RZ, R18 ;  /* 0x000000ffff3a7224 */ /* 0x000fe200078e0012 */
[C---:B------:R-:W-:Y:S01]  /*2e10*/  LOP3.LUT R16, R19.reuse, R4, RZ, 0xfc, !PT ;  /* 0x0000000413107212 */ /* 0x040fe200078efcff */
[----:B------:R-:W-:Y:S01]  /*2e20*/  IMAD.MOV.U32 R20, RZ, RZ, R23 ;  /* 0x000000ffff147224 */ /* 0x000fe200078e0017 */
[----:B------:R-:W-:Y:S01]  /*2e30*/  LOP3.LUT R17, R19, R6, RZ, 0xfc, !PT ;  /* 0x0000000613117212 */ /* 0x000fe200078efcff */
[----:B----4-:R3:W-:Y:S01]  /*2e40*/  @P2 STG.E.128 desc[UR30][R40.64], R32 ;  /* 0x0000002028002986 */ /* 0x0107e2000c101d1e */
[----:B-1----:R-:W-:Y:S01]  /*2e50*/  LEA R24, P3, R15, UR26, 0x1 ;  /* 0x0000001a0f187c11 */ /* 0x002fe2000f8608ff */
[----:B------:R-:W-:Y:S01]  /*2e60*/  IMAD.MOV.U32 R36, RZ, RZ, R56 ;  /* 0x000000ffff247224 */ /* 0x000fe200078e0038 */
[----:B------:R-:W-:-:S02]  /*2e70*/  LOP3.LUT R18, R19, R8, RZ, 0xfc, !PT ;  /* 0x0000000813127212 */ /* 0x000fc400078efcff */
[----:B------:R-:W-:Y:S02]  /*2e80*/  LEA R26, P2, R16, UR26, 0x1 ;  /* 0x0000001a101a7c11 */ /* 0x000fe4000f8408ff */
[----:B------:R-:W-:Y:S02]  /*2e90*/  LEA.HI.X R25, R15, UR27, R21, 0x1, P3 ;  /* 0x0000001b0f197c11 */ /* 0x000fe400098f0c15 */
[----:B------:R-:W-:Y:S02]  /*2ea0*/  LOP3.LUT R23, R5, UR4, RZ, 0xfc, !PT ;  /* 0x0000000405177c12 */ /* 0x000fe4000f8efcff */
[----:B--2---:R-:W-:Y:S02]  /*2eb0*/  LEA R28, P3, R17, UR26, 0x1 ;  /* 0x0000001a111c7c11 */ /* 0x004fe4000f8608ff */
[----:B------:R-:W-:Y:S02]  /*2ec0*/  LOP3.LUT R56, R7, UR4, RZ, 0xfc, !PT ;  /* 0x0000000407387c12 */ /* 0x000fe4000f8efcff */
[----:B------:R-:W-:-:S02]  /*2ed0*/  LEA R30, P4, R18, UR26, 0x1 ;  /* 0x0000001a121e7c11 */ /* 0x000fc4000f8808ff */
[----:B------:R-:W-:Y:S02]  /*2ee0*/  LEA R19, R78, UR28, 0x1 ;  /* 0x0000001c4e137c11 */ /* 0x000fe4000f8e08ff */
[----:B------:R-:W-:Y:S02]  /*2ef0*/  LEA.HI.X R27, R16, UR27, R22, 0x1, P2 ;  /* 0x0000001b101b7c11 */ /* 0x000fe400090f0c16 */
[----:B------:R-:W-:Y:S01]  /*2f00*/  LEA.HI.X R29, R17, UR27, R23, 0x1, P3 ;  /* 0x0000001b111d7c11 */ /* 0x000fe200098f0c17 */
[----:B------:R-:W-:Y:S01]  /*2f10*/  @!PT LDS RZ, [RZ] ;  /* 0x00000000fffff984 */ /* 0x000fe20000000800 */
[----:B------:R-:W-:Y:S01]  /*2f20*/  @!PT LDS RZ, [RZ] ;  /* 0x00000000fffff984 */ /* 0x000fe20000000800 */
[----:B------:R-:W-:Y:S01]  /*2f30*/  @!PT LDS RZ, [RZ] ;  /* 0x00000000fffff984 */ /* 0x000fe20000000800 */
[----:B------:R-:W-:Y:S01]  /*2f40*/  LDGSTS.E.BYPASS.128 [R19], desc[UR30][R24.64], !PT ;  /* 0x0000000018137fae */ /* 0x000fe2000f901c5e */
[----:B------:R-:W-:Y:S02]  /*2f50*/  LEA.HI.X R31, R18, UR27, R56, 0x1, P4 ;  /* 0x0000001b121f7c11 */ /* 0x000fe4000a0f0c38 */
[----:B------:R-:W-:Y:S01]  /*2f60*/  PLOP3.LUT P3, PT, PT, PT, PT, 0x8, 0x0 ;  /* 0x000000000000781c */ /* 0x000fe20003f6e170 */
[----:B------:R-:W-:Y:S01]  /*2f70*/  LDGSTS.E.BYPASS.128 [R19+0x800], desc[UR30][R26.64], !PT ;  /* 0x008000001a137fae */ /* 0x000fe2000f901c5e */
[----:B------:R-:W-:-:S02]  /*2f80*/  PLOP3.LUT P2, PT, PT, PT, PT, 0x8, 0x0 ;  /* 0x000000000000781c */ /* 0x000fc40003f4e170 */
[----:B------:R-:W-:Y:S01]  /*2f90*/  ISETP.NE.AND P4, PT, R84, RZ, PT ;  /* 0x000000ff5400720c */ /* 0x000fe20003f85270 */
[----:B------:R-:W-:Y:S01]  /*2fa0*/  LDGSTS.E.BYPASS.128 [R19+0x1000], desc[UR30][R28.64], !PT ;  /* 0x010000001c137fae */ /* 0x000fe2000f901c5e */
[----:B------:R-:W-:Y:S02]  /*2fb0*/  P2R R85, PR, RZ, 0x8 ;  /* 0x00000008ff557803 */ /* 0x000fe40000000000 */
[----:B------:R-:W-:Y:S01]  /*2fc0*/  P2R R84, PR, RZ, 0x4 ;  /* 0x00000004ff547803 */ /* 0x000fe20000000000 */
[----:B------:R1:W-:Y:S01]  /*2fd0*/  LDGSTS.E.BYPASS.128 [R19+0x1800], desc[UR30][R30.64], !PT ;  /* 0x018000001e137fae */ /* 0x0003e2000f901c5e */
[----:B------:R-:W-:Y:S02]  /*2fe0*/  PLOP3.LUT P3, PT, P0, PT, PT, 0x80, 0x0 ;  /* 0x000000000000781c */ /* 0x000fe4000076f070 */
[----:B------:R-:W-:Y:S01]  /*2ff0*/  PLOP3.LUT P2, PT, P1, PT, PT, 0x80, 0x0 ;  /* 0x000000000000781c */ /* 0x000fe20000f4f070 */
[----:B------:R-:W0:Y:S01]  /*3000*/  LDGDEPBAR ;  /* 0x00000000000079af */ /* 0x000e220000000000 */
[----:B------:R-:W-:-:S02]  /*3010*/  PLOP3.LUT P0, PT, PT, PT, PT, 0x8, 0x0 ;  /* 0x000000000000781c */ /* 0x000fc40003f0e170 */
[----:B------:R-:W-:Y:S01]  /*3020*/  PLOP3.LUT P1, PT, PT, PT, PT, 0x8, 0x0 ;  /* 0x000000000000781c */ /* 0x000fe20003f2e170 */
[----:B-1----:R-:W-:Y:S02]  /*3030*/  IMAD.MOV.U32 R19, RZ, RZ, R20 ;  /* 0x000000ffff137224 */ /* 0x002fe400078e0014 */
[----:B------:R-:W-:Y:S01]  /*3040*/  IMAD.MOV.U32 R20, RZ, RZ, R36 ;  /* 0x000000ffff147224 */ /* 0x000fe200078e0024 */
[----:B---3--:R-:W-:Y:S09]  /*3050*/  @P6 BRA `(.L_x_1) ;  /* 0xfffffff000386947 */ /* 0x008ff2000383ffff */
[----:B------:R-:W-:-:S04]  /*3060*/  DEPBAR.LE SB0, 0x0 ;  /* 0x000080000000791a */ /* 0x000fc80000000000 */
[----:B------:R-:W-:Y:S06]  /*3070*/  BAR.SYNC.DEFER_BLOCKING 0x0 ;  /* 0x0000000000007b1d */ /* 0x000fec0000010000 */
[----:B------:R-:W-:Y:S05]  /*3080*/  EXIT ;  /* 0x000000000000794d */ /* 0x000fea0003800000 */
.L_x_2:
[----:B------:R-:W-:-:S00]  /*3090*/  BRA `(.L_x_2) ;  /* 0xfffffffc00fc7947 */ /* 0x000fc0000383ffff */
[----:B------:R-:W-:-:S00]  /*30a0*/  NOP ;  /* 0x0000000000007918 */ /* 0x000fc00000000000 */
        /* <DEDUP_REMOVED lines=13> */
.L_x_3:


//--------------------- .nv.shared.recompute_w_u_fwd_kernel --------------------------
	.section	.nv.shared.recompute_w_u_fwd_kernel,"aw",@nobits
	.sectionflags	@""
	.align	16
	.zero		1024


//--------------------- .nv.shared.reserved.0     --------------------------
	.section	.nv.shared.reserved.0,"aw",@nobits
	.weak		__nv_reservedSMEM_offset_0_alias
	.size		__nv_reservedSMEM_offset_0_alias, 0, 0
	.other		__nv_reservedSMEM_offset_0_alias,@"STO_CUDA_RESERVED_SHARED STV_DEFAULT"
__nv_reservedSMEM_offset_0_alias:
	.zero		0


//--------------------- .nv.constant0.recompute_w_u_fwd_kernel --------------------------
	.section	.nv.constant0.recompute_w_u_fwd_kernel,"a",@progbits
	.sectionflags	@""
	.align	4
.nv.constant0.recompute_w_u_fwd_kernel:
	.zero		600


//--------------------- SYMBOLS --------------------------

	.type		.nv.reservedSmem.offset0,@object
	.size		.nv.reservedSmem.offset0,0x4
